// auto-generated by cutlass_sweep.gemm — config: {"arch": "sm_100", "cluster_m": 2, "cluster_n": 1, "dtype": "e5m2", "stages": 3, "tile_k": 128, "tile_m": 64, "tile_n": 256}
#include "cutlass/cutlass.h"
#include "cutlass/gemm/collective/collective_builder.hpp"
#include "cutlass/gemm/device/gemm_universal_adapter.h"
#include "cutlass/gemm/kernel/gemm_universal.hpp"
#include "cutlass/epilogue/collective/collective_builder.hpp"

using ElemA = cutlass::float_e5m2_t;
using ElemB = cutlass::float_e5m2_t;
using ElemCD = cutlass::float_e5m2_t;
using Acc  = float;
using TileShape    = cute::Shape<cute::_64, cute::_256, cute::_128>;
using ClusterShape = cute::Shape<cute::_2, cute::_1, cute::_1>;

using CollectiveEpilogue = typename cutlass::epilogue::collective::CollectiveBuilder<
    cutlass::arch::Sm100, cutlass::arch::OpClassTensorOp,
    TileShape, ClusterShape,
    cutlass::epilogue::collective::EpilogueTileAuto,
    Acc, Acc,
    ElemCD, cutlass::layout::RowMajor, 128 / cutlass::sizeof_bits<ElemCD>::value,
    ElemCD, cutlass::layout::RowMajor, 128 / cutlass::sizeof_bits<ElemCD>::value,
    cutlass::epilogue::collective::EpilogueScheduleAuto
  >::CollectiveOp;

using CollectiveMainloop = typename cutlass::gemm::collective::CollectiveBuilder<
    cutlass::arch::Sm100, cutlass::arch::OpClassTensorOp,
    ElemA, cutlass::layout::RowMajor, 128 / cutlass::sizeof_bits<ElemA>::value,
    ElemB, cutlass::layout::ColumnMajor, 128 / cutlass::sizeof_bits<ElemB>::value,
    Acc,
    TileShape, ClusterShape,
    cutlass::gemm::collective::StageCount<3>,
    cutlass::gemm::collective::KernelScheduleAuto
  >::CollectiveOp;

using GemmKernel = cutlass::gemm::kernel::GemmUniversal<
    cute::Shape<int,int,int,int>,
    CollectiveMainloop,
    CollectiveEpilogue
>;
using Gemm = cutlass::gemm::device::GemmUniversalAdapter<GemmKernel>;

// Force the device kernel symbol into the cubin without needing a host main.
auto* _anchor = &cutlass::device_kernel<GemmKernel>;


// ===== COMPILED SASS (sm_100a) =====

	.target	sm_100a

	.elftype	@"ET_EXEC"


//--------------------- .note.nv.tkinfo           --------------------------
	.section	.note.nv.tkinfo,"",@"SHT_NOTE"
	.sectionflags	@"SHF_NOTE_NV_TKINFO"
	.tkinfo
        /*0018*/ 	.word	0x00000002
        /*0030*/ 	.string	""
        /*0030*/ 	.string	"ptxas"
        /*0030*/ 	.string	"Cuda compilation tools, release 13.0, V13.0.88"
        /*0030*/ 	.string	"Build cuda_13.0.r13.0/compiler.36424714_0"
        /*0030*/ 	.string	"-arch sm_100a -m 64 "



//--------------------- .note.nv.cuinfo           --------------------------
	.section	.note.nv.cuinfo,"",@"SHT_NOTE"
	.sectionflags	@"SHF_NOTE_NV_CUINFO"
        /*0018*/ 	.short	0x0002
        /*001a*/ 	.short	0x0064
        /*001c*/ 	.short	0x0082
	.zero		2


//--------------------- .nv.info                  --------------------------
	.section	.nv.info,"",@"SHT_CUDA_INFO"
	.align	4


	//----- nvinfo : EIATTR_REGCOUNT
	.align		4
        /*0000*/ 	.byte	0x04, 0x2f
        /*0002*/ 	.short	(.L_20 - .L_19)
	.align		4
.L_19:
        /*0004*/ 	.word	index@(_ZN7cutlass13device_kernelINS_4gemm6kernel13GemmUniversalIN4cute5tupleIJiiiiEEENS1_10collective13CollectiveMmaINS1_35MainloopSm100TmaUmmaWarpSpecializedILi3ELi2ELi4ENS5_IJNS4_1CILi2EEENSA_ILi1EEESC_EEEEENS5_IJNSA_ILi64EEENSA_ILi256EEENSA_ILi128EEEEEENS_12float_e5m2_tENS5_IJlSC_lEEESJ_SK_NS4_8TiledMMAINS4_8MMA_AtomIJNS4_10MMA_TraitsINS4_19SM100_MMA_F8F6F4_SSEJSJ_SJ_fSF_SG_NS4_17integral_constantINS4_4UMMA5MajorELSR_0EEESS_NSP_INSQ_7ScaleInELST_0EEESU_EEEEEENS4_6LayoutINS5_IJSC_SC_SC_EEENS5_IJNSA_ILi0EEESZ_SZ_EEEEENS5_IJNS4_10UnderscoreES12_S12_EEEEENS4_13SM90_TMA_LOADENS4_14ComposedLayoutINS4_7SwizzleILi3ELi4ELi3EEENS4_18smem_ptr_flag_bitsILi8EEENSX_INS5_IJNSA_ILi8EEESH_EEENS5_IJSH_SC_EEEEEEEvNS4_8identityENS4_23SM90_TMA_LOAD_MULTICASTES1F_vS1G_EENS_8epilogue10collective18CollectiveEpilogueINS1J_23Sm100TmaWarpSpecializedILi4ELi2ELi32ELb0ELb0EEEJSI_NS5_IJNSX_ISF_SC_EES1O_EEESJ_SK_SJ_SK_NS1J_6fusion15FusionCallbacksIS1N_NS1Q_17LinearCombinationISJ_fSJ_fLNS_15FloatRoundStyleE2EEESI_S1P_JEEENS4_5SM1004TMEM4LOAD26SM100_TMEM_LOAD_16dp32b32xES15_NS16_INS17_ILi2ELi4ELi3EEES1A_NSX_INS5_IJS1B_SF_EEENS5_IJSF_SC_EEEEEEENS4_39AutoVectorizingCopyWithAssumedAlignmentILi128EEENS4_14SM90_TMA_STOREES24_S26_S26_EEEvvEEEEvNT_6ParamsE)
        /*0008*/ 	.word	0x00000075


	//----- nvinfo : EIATTR_FRAME_SIZE
	.align		4
.L_20:
        /*000c*/ 	.byte	0x04, 0x11
        /*000e*/ 	.short	(.L_22 - .L_21)
	.align		4
.L_21:
        /*0010*/ 	.word	index@($__internal_2_$__cuda_sm10x_tcgen05_guardrail_trap_unallocated_columns_being_dealloced)
        /*0014*/ 	.word	0x00000000


	//----- nvinfo : EIATTR_FRAME_SIZE
	.align		4
.L_22:
        /*0018*/ 	.byte	0x04, 0x11
        /*001a*/ 	.short	(.L_24 - .L_23)
	.align		4
.L_23:
        /*001c*/ 	.word	index@($__internal_1_$__cuda_sm10x_tcgen05_guardrail_trap_phase_invalid_during_alloc)
        /*0020*/ 	.word	0x00000000


	//----- nvinfo : EIATTR_FRAME_SIZE
	.align		4
.L_24:
        /*0024*/ 	.byte	0x04, 0x11
        /*0026*/ 	.short	(.L_26 - .L_25)
	.align		4
.L_25:
        /*0028*/ 	.word	index@($__internal_0_$__cuda_sm10x_tcgen05_guardrail_trap_col_being_dealloced_not_returned_by_alloc)
        /*002c*/ 	.word	0x00000000


	//----- nvinfo : EIATTR_FRAME_SIZE
	.align		4
.L_26:
        /*0030*/ 	.byte	0x04, 0x11
        /*0032*/ 	.short	(.L_28 - .L_27)
	.align		4
.L_27:
        /*0034*/ 	.word	index@(_ZN7cutlass13device_kernelINS_4gemm6kernel13GemmUniversalIN4cute5tupleIJiiiiEEENS1_10collective13CollectiveMmaINS1_35MainloopSm100TmaUmmaWarpSpecializedILi3ELi2ELi4ENS5_IJNS4_1CILi2EEENSA_ILi1EEESC_EEEEENS5_IJNSA_ILi64EEENSA_ILi256EEENSA_ILi128EEEEEENS_12float_e5m2_tENS5_IJlSC_lEEESJ_SK_NS4_8TiledMMAINS4_8MMA_AtomIJNS4_10MMA_TraitsINS4_19SM100_MMA_F8F6F4_SSEJSJ_SJ_fSF_SG_NS4_17integral_constantINS4_4UMMA5MajorELSR_0EEESS_NSP_INSQ_7ScaleInELST_0EEESU_EEEEEENS4_6LayoutINS5_IJSC_SC_SC_EEENS5_IJNSA_ILi0EEESZ_SZ_EEEEENS5_IJNS4_10UnderscoreES12_S12_EEEEENS4_13SM90_TMA_LOADENS4_14ComposedLayoutINS4_7SwizzleILi3ELi4ELi3EEENS4_18smem_ptr_flag_bitsILi8EEENSX_INS5_IJNSA_ILi8EEESH_EEENS5_IJSH_SC_EEEEEEEvNS4_8identityENS4_23SM90_TMA_LOAD_MULTICASTES1F_vS1G_EENS_8epilogue10collective18CollectiveEpilogueINS1J_23Sm100TmaWarpSpecializedILi4ELi2ELi32ELb0ELb0EEEJSI_NS5_IJNSX_ISF_SC_EES1O_EEESJ_SK_SJ_SK_NS1J_6fusion15FusionCallbacksIS1N_NS1Q_17LinearCombinationISJ_fSJ_fLNS_15FloatRoundStyleE2EEESI_S1P_JEEENS4_5SM1004TMEM4LOAD26SM100_TMEM_LOAD_16dp32b32xES15_NS16_INS17_ILi2ELi4ELi3EEES1A_NSX_INS5_IJS1B_SF_EEENS5_IJSF_SC_EEEEEEENS4_39AutoVectorizingCopyWithAssumedAlignmentILi128EEENS4_14SM90_TMA_STOREES24_S26_S26_EEEvvEEEEvNT_6ParamsE)
        /*0038*/ 	.word	0x00000000


	//----- nvinfo : EIATTR_MIN_STACK_SIZE
	.align		4
.L_28:
        /*003c*/ 	.byte	0x04, 0x12
        /*003e*/ 	.short	(.L_30 - .L_29)
	.align		4
.L_29:
        /*0040*/ 	.word	index@(_ZN7cutlass13device_kernelINS_4gemm6kernel13GemmUniversalIN4cute5tupleIJiiiiEEENS1_10collective13CollectiveMmaINS1_35MainloopSm100TmaUmmaWarpSpecializedILi3ELi2ELi4ENS5_IJNS4_1CILi2EEENSA_ILi1EEESC_EEEEENS5_IJNSA_ILi64EEENSA_ILi256EEENSA_ILi128EEEEEENS_12float_e5m2_tENS5_IJlSC_lEEESJ_SK_NS4_8TiledMMAINS4_8MMA_AtomIJNS4_10MMA_TraitsINS4_19SM100_MMA_F8F6F4_SSEJSJ_SJ_fSF_SG_NS4_17integral_constantINS4_4UMMA5MajorELSR_0EEESS_NSP_INSQ_7ScaleInELST_0EEESU_EEEEEENS4_6LayoutINS5_IJSC_SC_SC_EEENS5_IJNSA_ILi0EEESZ_SZ_EEEEENS5_IJNS4_10UnderscoreES12_S12_EEEEENS4_13SM90_TMA_LOADENS4_14ComposedLayoutINS4_7SwizzleILi3ELi4ELi3EEENS4_18smem_ptr_flag_bitsILi8EEENSX_INS5_IJNSA_ILi8EEESH_EEENS5_IJSH_SC_EEEEEEEvNS4_8identityENS4_23SM90_TMA_LOAD_MULTICASTES1F_vS1G_EENS_8epilogue10collective18CollectiveEpilogueINS1J_23Sm100TmaWarpSpecializedILi4ELi2ELi32ELb0ELb0EEEJSI_NS5_IJNSX_ISF_SC_EES1O_EEESJ_SK_SJ_SK_NS1J_6fusion15FusionCallbacksIS1N_NS1Q_17LinearCombinationISJ_fSJ_fLNS_15FloatRoundStyleE2EEESI_S1P_JEEENS4_5SM1004TMEM4LOAD26SM100_TMEM_LOAD_16dp32b32xES15_NS16_INS17_ILi2ELi4ELi3EEES1A_NSX_INS5_IJS1B_SF_EEENS5_IJSF_SC_EEEEEEENS4_39AutoVectorizingCopyWithAssumedAlignmentILi128EEENS4_14SM90_TMA_STOREES24_S26_S26_EEEvvEEEEvNT_6ParamsE)
        /*0044*/ 	.word	0x00000000
.L_30:


//--------------------- .nv.compat                --------------------------
	.section	.nv.compat,"",@"SHT_CUDA_COMPAT_INFO"
	.align	4
        /*0000*/ 	.byte	0x02, 0x09, 0x01, 0x00, 0x02, 0x02, 0x02, 0x00, 0x02, 0x05, 0x05, 0x00, 0x03, 0x07, 0x01, 0x01
        /*0010*/ 	.byte	0x02, 0x03, 0x01, 0x00, 0x02, 0x06, 0x01, 0x00, 0x04, 0x0b, 0x08, 0x00, 0x09, 0x00, 0x00, 0x00
        /*0020*/ 	.byte	0x00, 0x00, 0x00, 0x00


//--------------------- .nv.info._ZN7cutlass13device_kernelINS_4gemm6kernel13GemmUniversalIN4cute5tupleIJiiiiEEENS1_10collective13CollectiveMmaINS1_35MainloopSm100TmaUmmaWarpSpecializedILi3ELi2ELi4ENS5_IJNS4_1CILi2EEENSA_ILi1EEESC_EEEEENS5_IJNSA_ILi64EEENSA_ILi256EEENSA_ILi128EEEEEENS_12float_e5m2_tENS5_IJlSC_lEEESJ_SK_NS4_8TiledMMAINS4_8MMA_AtomIJNS4_10MMA_TraitsINS4_19SM100_MMA_F8F6F4_SSEJSJ_SJ_fSF_SG_NS4_17integral_constantINS4_4UMMA5MajorELSR_0EEESS_NSP_INSQ_7ScaleInELST_0EEESU_EEEEEENS4_6LayoutINS5_IJSC_SC_SC_EEENS5_IJNSA_ILi0EEESZ_SZ_EEEEENS5_IJNS4_10UnderscoreES12_S12_EEEEENS4_13SM90_TMA_LOADENS4_14ComposedLayoutINS4_7SwizzleILi3ELi4ELi3EEENS4_18smem_ptr_flag_bitsILi8EEENSX_INS5_IJNSA_ILi8EEESH_EEENS5_IJSH_SC_EEEEEEEvNS4_8identityENS4_23SM90_TMA_LOAD_MULTICASTES1F_vS1G_EENS_8epilogue10collective18CollectiveEpilogueINS1J_23Sm100TmaWarpSpecializedILi4ELi2ELi32ELb0ELb0EEEJSI_NS5_IJNSX_ISF_SC_EES1O_EEESJ_SK_SJ_SK_NS1J_6fusion15FusionCallbacksIS1N_NS1Q_17LinearCombinationISJ_fSJ_fLNS_15FloatRoundStyleE2EEESI_S1P_JEEENS4_5SM1004TMEM4LOAD26SM100_TMEM_LOAD_16dp32b32xES15_NS16_INS17_ILi2ELi4ELi3EEES1A_NSX_INS5_IJS1B_SF_EEENS5_IJSF_SC_EEEEEEENS4_39AutoVectorizingCopyWithAssumedAlignmentILi128EEENS4_14SM90_TMA_STOREES24_S26_S26_EEEvvEEEEvNT_6ParamsE --------------------------
	.section	.nv.info._ZN7cutlass13device_kernelINS_4gemm6kernel13GemmUniversalIN4cute5tupleIJiiiiEEENS1_10collective13CollectiveMmaINS1_35MainloopSm100TmaUmmaWarpSpecializedILi3ELi2ELi4ENS5_IJNS4_1CILi2EEENSA_ILi1EEESC_EEEEENS5_IJNSA_ILi64EEENSA_ILi256EEENSA_ILi128EEEEEENS_12float_e5m2_tENS5_IJlSC_lEEESJ_SK_NS4_8TiledMMAINS4_8MMA_AtomIJNS4_10MMA_TraitsINS4_19SM100_MMA_F8F6F4_SSEJSJ_SJ_fSF_SG_NS4_17integral_constantINS4_4UMMA5MajorELSR_0EEESS_NSP_INSQ_7ScaleInELST_0EEESU_EEEEEENS4_6LayoutINS5_IJSC_SC_SC_EEENS5_IJNSA_ILi0EEESZ_SZ_EEEEENS5_IJNS4_10UnderscoreES12_S12_EEEEENS4_13SM90_TMA_LOADENS4_14ComposedLayoutINS4_7SwizzleILi3ELi4ELi3EEENS4_18smem_ptr_flag_bitsILi8EEENSX_INS5_IJNSA_ILi8EEESH_EEENS5_IJSH_SC_EEEEEEEvNS4_8identityENS4_23SM90_TMA_LOAD_MULTICASTES1F_vS1G_EENS_8epilogue10collective18CollectiveEpilogueINS1J_23Sm100TmaWarpSpecializedILi4ELi2ELi32ELb0ELb0EEEJSI_NS5_IJNSX_ISF_SC_EES1O_EEESJ_SK_SJ_SK_NS1J_6fusion15FusionCallbacksIS1N_NS1Q_17LinearCombinationISJ_fSJ_fLNS_15FloatRoundStyleE2EEESI_S1P_JEEENS4_5SM1004TMEM4LOAD26SM100_TMEM_LOAD_16dp32b32xES15_NS16_INS17_ILi2ELi4ELi3EEES1A_NSX_INS5_IJS1B_SF_EEENS5_IJSF_SC_EEEEEEENS4_39AutoVectorizingCopyWithAssumedAlignmentILi128EEENS4_14SM90_TMA_STOREES24_S26_S26_EEEvvEEEEvNT_6ParamsE,"",@"SHT_CUDA_INFO"
	.sectionflags	@""
	.align	4


	//----- nvinfo : EIATTR_CUDA_API_VERSION
	.align		4
        /*0000*/ 	.byte	0x04, 0x37
        /*0002*/ 	.short	(.L_32 - .L_31)
.L_31:
        /*0004*/ 	.word	0x00000082


	//----- nvinfo : EIATTR_KPARAM_INFO
	.align		4
.L_32:
        /*0008*/ 	.byte	0x04, 0x17
        /*000a*/ 	.short	(.L_34 - .L_33)
.L_33:
        /*000c*/ 	.word	0x00000000
        /*0010*/ 	.short	0x0000
        /*0012*/ 	.short	0x0000
        /*0014*/ 	.byte	0x00, 0xf0, 0x01, 0x20


	//----- nvinfo : EIATTR_AT_ENTRY_FRAGMENTS
	.align		4
.L_34:
        /*0018*/ 	.byte	0x04, 0x4f
        /*001a*/ 	.short	(.L_36 - .L_35)


	//   ....[0]....
.L_35:
        /*001c*/ 	.word	0x00000006


	//----- nvinfo : EIATTR_RESERVED_SMEM_USED
	.align		4
.L_36:
        /*0020*/ 	.byte	0x01, 0x41
	.zero		2


	//----- nvinfo : EIATTR_SPARSE_MMA_MASK
	.align		4
        /*0024*/ 	.byte	0x03, 0x50
        /*0026*/ 	.short	0x0000


	//----- nvinfo : EIATTR_TCGEN05_1CTA_USED
	.align		4
        /*0028*/ 	.byte	0x01, 0x51
	.zero		2


	//----- nvinfo : EIATTR_MAXREG_COUNT
	.align		4
        /*002c*/ 	.byte	0x03, 0x1b
        /*002e*/ 	.short	0x00ff


	//----- nvinfo : EIATTR_NUM_BARRIERS
	.align		4
        /*0030*/ 	.byte	0x02, 0x4c
        /*0032*/ 	.byte	0x07
	.zero		1


	//----- nvinfo : EIATTR_EXTERNS
	.align		4
        /*0034*/ 	.byte	0x04, 0x0f
        /*0036*/ 	.short	(.L_38 - .L_37)


	//   ....[0]....
	.align		4
.L_37:
        /*0038*/ 	.word	index@(__assertfail)


	//----- nvinfo : EIATTR_MERCURY_ISA_VERSION
	.align		4
.L_38:
        /*003c*/ 	.byte	0x03, 0x5f
        /*003e*/ 	.short	0x0101


	//----- nvinfo : EIATTR_INT_WARP_WIDE_INSTR_OFFSETS
	.align		4
        /*0040*/ 	.byte	0x04, 0x31
        /*0042*/ 	.short	(.L_40 - .L_39)


	//   ....[0]....
.L_39:
        /*0044*/ 	.word	0x00003c10


	//   ....[1]....
        /*0048*/ 	.word	0x00003c30


	//   ....[2]....
        /*004c*/ 	.word	0x00003c60


	//   ....[3]....
        /*0050*/ 	.word	0x00004870


	//   ....[4]....
        /*0054*/ 	.word	0x000048d0


	//   ....[5]....
        /*0058*/ 	.word	0x000049b0


	//   ....[6]....
        /*005c*/ 	.word	0x00004a30


	//   ....[7]....
        /*0060*/ 	.word	0x00004b20


	//   ....[8]....
        /*0064*/ 	.word	0x00004bb0


	//   ....[9]....
        /*0068*/ 	.word	0x00004ca0


	//   ....[10]....
        /*006c*/ 	.word	0x00004d50


	//----- nvinfo : EIATTR_COOP_GROUP_MASK_REGIDS
	.align		4
.L_40:
        /*0070*/ 	.byte	0x04, 0x29
        /*0072*/ 	.short	(.L_42 - .L_41)


	//   ....[0]....
.L_41:
        /*0074*/ 	.word	0xffffffff


	//   ....[1]....
        /*0078*/ 	.word	0xffffffff


	//   ....[2]....
        /*007c*/ 	.word	0xffffffff


	//   ....[3]....
        /*0080*/ 	.word	0xffffffff


	//   ....[4]....
        /*0084*/ 	.word	0xffffffff


	//   ....[5]....
        /*0088*/ 	.word	0xffffffff


	//   ....[6]....
        /*008c*/ 	.word	0xffffffff


	//   ....[7]....
        /*0090*/ 	.word	0xffffffff


	//   ....[8]....
        /*0094*/ 	.word	0xffffffff


	//   ....[9]....
        /*0098*/ 	.word	0xffffffff


	//   ....[10]....
        /*009c*/ 	.word	0xffffffff


	//   ....[11]....
        /*00a0*/ 	.word	0xffffffff


	//   ....[12]....
        /*00a4*/ 	.word	0xffffffff


	//   ....[13]....
        /*00a8*/ 	.word	0xffffffff


	//----- nvinfo : EIATTR_COOP_GROUP_INSTR_OFFSETS
	.align		4
.L_42:
        /*00ac*/ 	.byte	0x04, 0x28
        /*00ae*/ 	.short	(.L_44 - .L_43)


	//   ....[0]....
.L_43:
        /*00b0*/ 	.word	0x00000080


	//   ....[1]....
        /*00b4*/ 	.word	0x000004f0


	//   ....[2]....
        /*00b8*/ 	.word	0x00000670


	//   ....[3]....
        /*00bc*/ 	.word	0x00000810


	//   ....[4]....
        /*00c0*/ 	.word	0x00000910


	//   ....[5]....
        /*00c4*/ 	.word	0x00000a80


	//   ....[6]....
        /*00c8*/ 	.word	0x00000c20


	//   ....[7]....
        /*00cc*/ 	.word	0x00000dd0


	//   ....[8]....
        /*00d0*/ 	.word	0x00001fb0


	//   ....[9]....
        /*00d4*/ 	.word	0x00002e00


	//   ....[10]....
        /*00d8*/ 	.word	0x00003010


	//   ....[11]....
        /*00dc*/ 	.word	0x00003040


	//   ....[12]....
        /*00e0*/ 	.word	0x00003af0


	//   ....[13]....
        /*00e4*/ 	.word	0x00003d20


	//----- nvinfo : EIATTR_VRC_CTA_INIT_COUNT
	.align		4
.L_44:
        /*00e8*/ 	.byte	0x02, 0x4a
        /*00ea*/ 	.byte	0x80
	.zero		1


	//----- nvinfo : EIATTR_SYSCALL_OFFSETS
	.align		4
        /*00ec*/ 	.byte	0x04, 0x46
        /*00ee*/ 	.short	(.L_46 - .L_45)


	//   ....[0]....
.L_45:
        /*00f0*/ 	.word	0x000059e0


	//   ....[1]....
        /*00f4*/ 	.word	0x00005b20


	//   ....[2]....
        /*00f8*/ 	.word	0x00006350


	//   ....[3]....
        /*00fc*/ 	.word	0x000070e0


	//   ....[4]....
        /*0100*/ 	.word	0x00007e30


	//   ....[5]....
        /*0104*/ 	.word	0x00008bb0


	//----- nvinfo : EIATTR_MBARRIER_INSTR_OFFSETS
	.align		4
.L_46:
        /*0108*/ 	.byte	0x04, 0x39
        /*010a*/ 	.short	(.L_48 - .L_47)


	//   ....[0]....
.L_47:
        /*010c*/ 	.word	0x00000600
        /*0110*/ 	.word	0x000000ff
        /*0114*/ 	.word	0x00000000
        /*0118*/ 	.short	0x0100
        /*011a*/ 	.byte	0x04
	.zero		1


	//   ....[1]....
        /*011c*/ 	.word	0x00000610
        /*0120*/ 	.word	0x000000ff
        /*0124*/ 	.word	0x00000018
        /*0128*/ 	.short	0x0100
        /*012a*/ 	.byte	0x04
	.zero		1


	//   ....[2]....
        /*012c*/ 	.word	0x00000620
        /*0130*/ 	.word	0x000000ff
        /*0134*/ 	.word	0x00000008
        /*0138*/ 	.short	0x0100
        /*013a*/ 	.byte	0x04
	.zero		1


	//   ....[3]....
        /*013c*/ 	.word	0x00000630
        /*0140*/ 	.word	0x000000ff
        /*0144*/ 	.word	0x00000020
        /*0148*/ 	.short	0x0100
        /*014a*/ 	.byte	0x04
	.zero		1


	//   ....[4]....
        /*014c*/ 	.word	0x00000640
        /*0150*/ 	.word	0x000000ff
        /*0154*/ 	.word	0x00000010
        /*0158*/ 	.short	0x0100
        /*015a*/ 	.byte	0x04
	.zero		1


	//   ....[5]....
        /*015c*/ 	.word	0x00000650
        /*0160*/ 	.word	0x000000ff
        /*0164*/ 	.word	0x00000028
        /*0168*/ 	.short	0x0100
        /*016a*/ 	.byte	0x04
	.zero		1


	//   ....[6]....
        /*016c*/ 	.word	0x00000780
        /*0170*/ 	.word	0x000000ff
        /*0174*/ 	.word	0x00000030
        /*0178*/ 	.short	0x0100
        /*017a*/ 	.byte	0x04
	.zero		1


	//   ....[7]....
        /*017c*/ 	.word	0x00000790
        /*0180*/ 	.word	0x000000ff
        /*0184*/ 	.word	0x00000050
        /*0188*/ 	.short	0x0100
        /*018a*/ 	.byte	0x04
	.zero		1


	//   ....[8]....
        /*018c*/ 	.word	0x000007a0
        /*0190*/ 	.word	0x000000ff
        /*0194*/ 	.word	0x00000038
        /*0198*/ 	.short	0x0100
        /*019a*/ 	.byte	0x04
	.zero		1


	//   ....[9]....
        /*019c*/ 	.word	0x000007b0
        /*01a0*/ 	.word	0x000000ff
        /*01a4*/ 	.word	0x00000058
        /*01a8*/ 	.short	0x0100
        /*01aa*/ 	.byte	0x04
	.zero		1


	//   ....[10]....
        /*01ac*/ 	.word	0x000007c0
        /*01b0*/ 	.word	0x000000ff
        /*01b4*/ 	.word	0x00000040
        /*01b8*/ 	.short	0x0100
        /*01ba*/ 	.byte	0x04
	.zero		1


	//   ....[11]....
        /*01bc*/ 	.word	0x000007d0
        /*01c0*/ 	.word	0x000000ff
        /*01c4*/ 	.word	0x00000060
        /*01c8*/ 	.short	0x0100
        /*01ca*/ 	.byte	0x04
	.zero		1


	//   ....[12]....
        /*01cc*/ 	.word	0x000007e0
        /*01d0*/ 	.word	0x000000ff
        /*01d4*/ 	.word	0x00000048
        /*01d8*/ 	.short	0x0100
        /*01da*/ 	.byte	0x04
	.zero		1


	//   ....[13]....
        /*01dc*/ 	.word	0x000007f0
        /*01e0*/ 	.word	0x000000ff
        /*01e4*/ 	.word	0x00000068
        /*01e8*/ 	.short	0x0100
        /*01ea*/ 	.byte	0x04
	.zero		1


	//   ....[14]....
        /*01ec*/ 	.word	0x000008e0
        /*01f0*/ 	.word	0x000000ff
        /*01f4*/ 	.word	0x00000070
        /*01f8*/ 	.short	0x0100
        /*01fa*/ 	.byte	0x06
	.zero		1


	//   ....[15]....
        /*01fc*/ 	.word	0x000008f0
        /*0200*/ 	.word	0x000000ff
        /*0204*/ 	.word	0x00000078
        /*0208*/ 	.short	0x0100
        /*020a*/ 	.byte	0x06
	.zero		1


	//   ....[16]....
        /*020c*/ 	.word	0x00000a30
        /*0210*/ 	.word	0x000000ff
        /*0214*/ 	.word	0x00000080
        /*0218*/ 	.short	0x0100
        /*021a*/ 	.byte	0x06
	.zero		1


	//   ....[17]....
        /*021c*/ 	.word	0x00000a40
        /*0220*/ 	.word	0x000000ff
        /*0224*/ 	.word	0x00000090
        /*0228*/ 	.short	0x0100
        /*022a*/ 	.byte	0x06
	.zero		1


	//   ....[18]....
        /*022c*/ 	.word	0x00000a50
        /*0230*/ 	.word	0x000000ff
        /*0234*/ 	.word	0x00000088
        /*0238*/ 	.short	0x0100
        /*023a*/ 	.byte	0x06
	.zero		1


	//   ....[19]....
        /*023c*/ 	.word	0x00000a60
        /*0240*/ 	.word	0x000000ff
        /*0244*/ 	.word	0x00000098
        /*0248*/ 	.short	0x0100
        /*024a*/ 	.byte	0x06
	.zero		1


	//   ....[20]....
        /*024c*/ 	.word	0x00000b90
        /*0250*/ 	.word	0x000000ff
        /*0254*/ 	.word	0x000000a0
        /*0258*/ 	.short	0x0100
        /*025a*/ 	.byte	0x04
	.zero		1


	//   ....[21]....
        /*025c*/ 	.word	0x00000ba0
        /*0260*/ 	.word	0x000000ff
        /*0264*/ 	.word	0x000000c0
        /*0268*/ 	.short	0x0100
        /*026a*/ 	.byte	0x04
	.zero		1


	//   ....[22]....
        /*026c*/ 	.word	0x00000bb0
        /*0270*/ 	.word	0x000000ff
        /*0274*/ 	.word	0x000000a8
        /*0278*/ 	.short	0x0100
        /*027a*/ 	.byte	0x04
	.zero		1


	//   ....[23]....
        /*027c*/ 	.word	0x00000bc0
        /*0280*/ 	.word	0x000000ff
        /*0284*/ 	.word	0x000000c8
        /*0288*/ 	.short	0x0100
        /*028a*/ 	.byte	0x04
	.zero		1


	//   ....[24]....
        /*028c*/ 	.word	0x00000bd0
        /*0290*/ 	.word	0x000000ff
        /*0294*/ 	.word	0x000000b0
        /*0298*/ 	.short	0x0100
        /*029a*/ 	.byte	0x04
	.zero		1


	//   ....[25]....
        /*029c*/ 	.word	0x00000be0
        /*02a0*/ 	.word	0x000000ff
        /*02a4*/ 	.word	0x000000d0
        /*02a8*/ 	.short	0x0100
        /*02aa*/ 	.byte	0x04
	.zero		1


	//   ....[26]....
        /*02ac*/ 	.word	0x00000bf0
        /*02b0*/ 	.word	0x000000ff
        /*02b4*/ 	.word	0x000000b8
        /*02b8*/ 	.short	0x0100
        /*02ba*/ 	.byte	0x04
	.zero		1


	//   ....[27]....
        /*02bc*/ 	.word	0x00000c00
        /*02c0*/ 	.word	0x000000ff
        /*02c4*/ 	.word	0x000000d8
        /*02c8*/ 	.short	0x0100
        /*02ca*/ 	.byte	0x04
	.zero		1


	//   ....[28]....
        /*02cc*/ 	.word	0x00000cf0
        /*02d0*/ 	.word	0x000000ff
        /*02d4*/ 	.word	0x000000e0
        /*02d8*/ 	.short	0x0100
        /*02da*/ 	.byte	0x04
	.zero		1


	//   ....[29]....
        /*02dc*/ 	.word	0x00000d00
        /*02e0*/ 	.word	0x000000ff
        /*02e4*/ 	.word	0x000000f0
        /*02e8*/ 	.short	0x0100
        /*02ea*/ 	.byte	0x04
	.zero		1


	//   ....[30]....
        /*02ec*/ 	.word	0x00000d10
        /*02f0*/ 	.word	0x000000ff
        /*02f4*/ 	.word	0x000000e8
        /*02f8*/ 	.short	0x0100
        /*02fa*/ 	.byte	0x04
	.zero		1


	//   ....[31]....
        /*02fc*/ 	.word	0x00000d20
        /*0300*/ 	.word	0x000000ff
        /*0304*/ 	.word	0x000000f8
        /*0308*/ 	.short	0x0100
        /*030a*/ 	.byte	0x04
	.zero		1


	//   ....[32]....
        /*030c*/ 	.word	0x00001860
        /*0310*/ 	.word	0x00000000
        /*0314*/ 	.word	0x000000f0
        /*0318*/ 	.short	0x010a
        /*031a*/ 	.byte	0xff
	.zero		1


	//   ....[33]....
        /*031c*/ 	.word	0x00001880
        /*0320*/ 	.word	0x00000000
        /*0324*/ 	.word	0x000000e0
        /*0328*/ 	.short	0x0101
        /*032a*/ 	.byte	0xff
	.zero		1


	//   ....[34]....
        /*032c*/ 	.word	0x00001940
        /*0330*/ 	.word	0x000000ff
        /*0334*/ 	.word	0x00000018
        /*0338*/ 	.short	0x010a
        /*033a*/ 	.byte	0x04
	.zero		1


	//   ....[35]....
        /*033c*/ 	.word	0x000019c0
        /*0340*/ 	.word	0x000000ff
        /*0344*/ 	.word	0x00000018
        /*0348*/ 	.short	0x010a
        /*034a*/ 	.byte	0x21
	.zero		1


	//   ....[36]....
        /*034c*/ 	.word	0x00001b50
        /*0350*/ 	.word	0x000000ff
        /*0354*/ 	.word	0x00000018
        /*0358*/ 	.short	0x010a
        /*035a*/ 	.byte	0x08
	.zero		1


	//   ....[37]....
        /*035c*/ 	.word	0x00001c70
        /*0360*/ 	.word	0x000000ff
        /*0364*/ 	.word	0x00000078
        /*0368*/ 	.short	0x0101
        /*036a*/ 	.byte	0x07
	.zero		1


	//   ....[38]....
        /*036c*/ 	.word	0x00001c90
        /*0370*/ 	.word	0x000000ff
        /*0374*/ 	.word	0x00000018
        /*0378*/ 	.short	0x010a
        /*037a*/ 	.byte	0x04
	.zero		1


	//   ....[39]....
        /*037c*/ 	.word	0x00001d10
        /*0380*/ 	.word	0x000000ff
        /*0384*/ 	.word	0x00000018
        /*0388*/ 	.short	0x010a
        /*038a*/ 	.byte	0x09
	.zero		1


	//   ....[40]....
        /*038c*/ 	.word	0x00001eb0
        /*0390*/ 	.word	0x000000ff
        /*0394*/ 	.word	0x00000018
        /*0398*/ 	.short	0x010a
        /*039a*/ 	.byte	0x06
	.zero		1


	//   ....[41]....
        /*039c*/ 	.word	0x00001fe0
        /*03a0*/ 	.word	0x00000003
        /*03a4*/ 	.word	0x00000080
        /*03a8*/ 	.short	0x010a
        /*03aa*/ 	.byte	0xff
	.zero		1


	//   ....[42]....
        /*03ac*/ 	.word	0x00002130
        /*03b0*/ 	.word	0x00000000
        /*03b4*/ 	.word	0x00000000
        /*03b8*/ 	.short	0x0101
        /*03ba*/ 	.byte	0xff
	.zero		1


	//   ....[43]....
        /*03bc*/ 	.word	0x000026e0
        /*03c0*/ 	.word	0x000000ff
        /*03c4*/ 	.word	0x00000000
        /*03c8*/ 	.short	0x010a
        /*03ca*/ 	.byte	0x04
	.zero		1


	//   ....[44]....
        /*03cc*/ 	.word	0x00002770
        /*03d0*/ 	.word	0x000000ff
        /*03d4*/ 	.word	0x00000000
        /*03d8*/ 	.short	0x010a
        /*03da*/ 	.byte	0x05
	.zero		1


	//   ....[45]....
        /*03dc*/ 	.word	0x00002810
        /*03e0*/ 	.word	0x00000000
        /*03e4*/ 	.word	0x00000000
        /*03e8*/ 	.short	0x010a
        /*03ea*/ 	.byte	0xff
	.zero		1


	//   ....[46]....
        /*03ec*/ 	.word	0x00002950
        /*03f0*/ 	.word	0x00000002
        /*03f4*/ 	.word	0x000000e0
        /*03f8*/ 	.short	0x010a
        /*03fa*/ 	.byte	0xff
	.zero		1


	//   ....[47]....
        /*03fc*/ 	.word	0x000029b0
        /*0400*/ 	.word	0x00000004
        /*0404*/ 	.word	0x00000000
        /*0408*/ 	.short	0x0101
        /*040a*/ 	.byte	0xff
	.zero		1


	//   ....[48]....
        /*040c*/ 	.word	0x000029d0
        /*0410*/ 	.word	0x000000ff
        /*0414*/ 	.word	0x00000090
        /*0418*/ 	.short	0x010a
        /*041a*/ 	.byte	0x04
	.zero		1


	//   ....[49]....
        /*041c*/ 	.word	0x00002af0
        /*0420*/ 	.word	0x00000002
        /*0424*/ 	.word	0x00000080
        /*0428*/ 	.short	0x010a
        /*042a*/ 	.byte	0xff
	.zero		1


	//   ....[50]....
        /*042c*/ 	.word	0x00002c00
        /*0430*/ 	.word	0x00000002
        /*0434*/ 	.word	0x00000000
        /*0438*/ 	.short	0x0101
        /*043a*/ 	.byte	0xff
	.zero		1


	//   ....[51]....
        /*043c*/ 	.word	0x00002c90
        /*0440*/ 	.word	0x000000ff
        /*0444*/ 	.word	0x00000090
        /*0448*/ 	.short	0x0106
        /*044a*/ 	.byte	0x04
	.zero		1


	//   ....[52]....
        /*044c*/ 	.word	0x00002cb0
        /*0450*/ 	.word	0x000000ff
        /*0454*/ 	.word	0x00000090
        /*0458*/ 	.short	0x010a
        /*045a*/ 	.byte	0x04
	.zero		1


	//   ....[53]....
        /*045c*/ 	.word	0x00002d40
        /*0460*/ 	.word	0x000000ff
        /*0464*/ 	.word	0x00000090
        /*0468*/ 	.short	0x0106
        /*046a*/ 	.byte	0x07
	.zero		1


	//   ....[54]....
        /*046c*/ 	.word	0x00002d80
        /*0470*/ 	.word	0x00000000
        /*0474*/ 	.word	0x00000090
        /*0478*/ 	.short	0x010a
        /*047a*/ 	.byte	0xff
	.zero		1


	//   ....[55]....
        /*047c*/ 	.word	0x000032e0
        /*0480*/ 	.word	0x00000000
        /*0484*/ 	.word	0x00000080
        /*0488*/ 	.short	0x010a
        /*048a*/ 	.byte	0xff
	.zero		1


	//   ....[56]....
        /*048c*/ 	.word	0x000033e0
        /*0490*/ 	.word	0x00000003
        /*0494*/ 	.word	0x00000000
        /*0498*/ 	.short	0x0101
        /*049a*/ 	.byte	0xff
	.zero		1


	//   ....[57]....
        /*049c*/ 	.word	0x000033f0
        /*04a0*/ 	.word	0x000000ff
        /*04a4*/ 	.word	0x00000000
        /*04a8*/ 	.short	0x010a
        /*04aa*/ 	.byte	0x04
	.zero		1


	//   ....[58]....
        /*04ac*/ 	.word	0x00003470
        /*04b0*/ 	.word	0x000000ff
        /*04b4*/ 	.word	0x000000c0
        /*04b8*/ 	.short	0x010a
        /*04ba*/ 	.byte	0x1f
	.zero		1


	//   ....[59]....
        /*04bc*/ 	.word	0x00003550
        /*04c0*/ 	.word	0x000000ff
        /*04c4*/ 	.word	0x00000000
        /*04c8*/ 	.short	0x010a
        /*04ca*/ 	.byte	0x05
	.zero		1


	//   ....[60]....
        /*04cc*/ 	.word	0x00003690
        /*04d0*/ 	.word	0x000000ff
        /*04d4*/ 	.word	0x00000000
        /*04d8*/ 	.short	0x010a
        /*04da*/ 	.byte	0x04
	.zero		1


	//   ....[61]....
        /*04dc*/ 	.word	0x00003920
        /*04e0*/ 	.word	0x000000ff
        /*04e4*/ 	.word	0x00000000
        /*04e8*/ 	.short	0x010a
        /*04ea*/ 	.byte	0x04
	.zero		1


	//   ....[62]....
        /*04ec*/ 	.word	0x000039b0
        /*04f0*/ 	.word	0x000000ff
        /*04f4*/ 	.word	0x00000000
        /*04f8*/ 	.short	0x010a
        /*04fa*/ 	.byte	0x05
	.zero		1


	//   ....[63]....
        /*04fc*/ 	.word	0x00003a40
        /*0500*/ 	.word	0x000000ff
        /*0504*/ 	.word	0x00000000
        /*0508*/ 	.short	0x010a
        /*050a*/ 	.byte	0x05
	.zero		1


	//   ....[64]....
        /*050c*/ 	.word	0x00003ad0
        /*0510*/ 	.word	0x000000ff
        /*0514*/ 	.word	0x00000000
        /*0518*/ 	.short	0x010a
        /*051a*/ 	.byte	0x04
	.zero		1


	//   ....[65]....
        /*051c*/ 	.word	0x00004030
        /*0520*/ 	.word	0x00000008
        /*0524*/ 	.word	0x00000080
        /*0528*/ 	.short	0x010a
        /*052a*/ 	.byte	0xff
	.zero		1


	//   ....[66]....
        /*052c*/ 	.word	0x000041a0
        /*0530*/ 	.word	0x00000000
        /*0534*/ 	.word	0x00000000
        /*0538*/ 	.short	0x0101
        /*053a*/ 	.byte	0xff
	.zero		1


	//   ....[67]....
        /*053c*/ 	.word	0x00004680
        /*0540*/ 	.word	0x000000ff
        /*0544*/ 	.word	0x00000078
        /*0548*/ 	.short	0x010a
        /*054a*/ 	.byte	0x15
	.zero		1


	//   ....[68]....
        /*054c*/ 	.word	0x00004810
        /*0550*/ 	.word	0x000000ff
        /*0554*/ 	.word	0x00000050
        /*0558*/ 	.short	0x010a
        /*055a*/ 	.byte	0x15
	.zero		1


	//   ....[69]....
        /*055c*/ 	.word	0x00004960
        /*0560*/ 	.word	0x000000ff
        /*0564*/ 	.word	0x00000030
        /*0568*/ 	.short	0x010b
        /*056a*/ 	.byte	0x15
	.zero		1


	//   ....[70]....
        /*056c*/ 	.word	0x00004970
        /*0570*/ 	.word	0x000000ff
        /*0574*/ 	.word	0x00000000
        /*0578*/ 	.short	0x0101
        /*057a*/ 	.byte	0x32
	.zero		1


	//   ....[71]....
        /*057c*/ 	.word	0x00004980
        /*0580*/ 	.word	0x000000ff
        /*0584*/ 	.word	0x00000058
        /*0588*/ 	.short	0x010a
        /*058a*/ 	.byte	0x15
	.zero		1


	//   ....[72]....
        /*058c*/ 	.word	0x00004ad0
        /*0590*/ 	.word	0x000000ff
        /*0594*/ 	.word	0x00000038
        /*0598*/ 	.short	0x010b
        /*059a*/ 	.byte	0x15
	.zero		1


	//   ....[73]....
        /*059c*/ 	.word	0x00004ae0
        /*05a0*/ 	.word	0x000000ff
        /*05a4*/ 	.word	0x00000000
        /*05a8*/ 	.short	0x0101
        /*05aa*/ 	.byte	0x31
	.zero		1


	//   ....[74]....
        /*05ac*/ 	.word	0x00004af0
        /*05b0*/ 	.word	0x000000ff
        /*05b4*/ 	.word	0x00000060
        /*05b8*/ 	.short	0x010a
        /*05ba*/ 	.byte	0x15
	.zero		1


	//   ....[75]....
        /*05bc*/ 	.word	0x00004c50
        /*05c0*/ 	.word	0x000000ff
        /*05c4*/ 	.word	0x00000040
        /*05c8*/ 	.short	0x010b
        /*05ca*/ 	.byte	0x15
	.zero		1


	//   ....[76]....
        /*05cc*/ 	.word	0x00004c60
        /*05d0*/ 	.word	0x000000ff
        /*05d4*/ 	.word	0x00000000
        /*05d8*/ 	.short	0x0101
        /*05da*/ 	.byte	0x30
	.zero		1


	//   ....[77]....
        /*05dc*/ 	.word	0x00004c70
        /*05e0*/ 	.word	0x000000ff
        /*05e4*/ 	.word	0x00000068
        /*05e8*/ 	.short	0x010a
        /*05ea*/ 	.byte	0x15
	.zero		1


	//   ....[78]....
        /*05ec*/ 	.word	0x00004e60
        /*05f0*/ 	.word	0x000000ff
        /*05f4*/ 	.word	0x00000048
        /*05f8*/ 	.short	0x010b
        /*05fa*/ 	.byte	0x15
	.zero		1


	//   ....[79]....
        /*05fc*/ 	.word	0x00004e70
        /*0600*/ 	.word	0x000000ff
        /*0604*/ 	.word	0x00000000
        /*0608*/ 	.short	0x0101
        /*060a*/ 	.byte	0x2b
	.zero		1


	//   ....[80]....
        /*060c*/ 	.word	0x00004ea0
        /*0610*/ 	.word	0x000000ff
        /*0614*/ 	.word	0x00000050
        /*0618*/ 	.short	0x010a
        /*061a*/ 	.byte	0x15
	.zero		1


	//   ....[81]....
        /*061c*/ 	.word	0x00004ec0
        /*0620*/ 	.word	0x000000ff
        /*0624*/ 	.word	0x00000058
        /*0628*/ 	.short	0x010a
        /*062a*/ 	.byte	0x15
	.zero		1


	//   ....[82]....
        /*062c*/ 	.word	0x00004ee0
        /*0630*/ 	.word	0x000000ff
        /*0634*/ 	.word	0x00000060
        /*0638*/ 	.short	0x010a
        /*063a*/ 	.byte	0x15
	.zero		1


	//   ....[83]....
        /*063c*/ 	.word	0x00004f20
        /*0640*/ 	.word	0x00000000
        /*0644*/ 	.word	0x00000068
        /*0648*/ 	.short	0x010a
        /*064a*/ 	.byte	0xff
	.zero		1


	//   ....[84]....
        /*064c*/ 	.word	0x00005270
        /*0650*/ 	.word	0x00000003
        /*0654*/ 	.word	0x00000080
        /*0658*/ 	.short	0x010a
        /*065a*/ 	.byte	0xff
	.zero		1


	//   ....[85]....
        /*065c*/ 	.word	0x000053f0
        /*0660*/ 	.word	0x00000000
        /*0664*/ 	.word	0x00000000
        /*0668*/ 	.short	0x0101
        /*066a*/ 	.byte	0xff
	.zero		1


	//   ....[86]....
        /*066c*/ 	.word	0x00005f40
        /*0670*/ 	.word	0x00000002
        /*0674*/ 	.word	0x00000030
        /*0678*/ 	.short	0x010a
        /*067a*/ 	.byte	0xff
	.zero		1


	//   ....[87]....
        /*067c*/ 	.word	0x00005fb0
        /*0680*/ 	.word	0x00000047
        /*0684*/ 	.word	0x000000a0
        /*0688*/ 	.short	0x010a
        /*068a*/ 	.byte	0xff
	.zero		1


	//   ....[88]....
        /*068c*/ 	.word	0x000060a0
        /*0690*/ 	.word	0x00000002
        /*0694*/ 	.word	0x00000030
        /*0698*/ 	.short	0x010a
        /*069a*/ 	.byte	0xff
	.zero		1


	//   ....[89]....
        /*069c*/ 	.word	0x000061b0
        /*06a0*/ 	.word	0x00000000
        /*06a4*/ 	.word	0x00000000
        /*06a8*/ 	.short	0x0101
        /*06aa*/ 	.byte	0xff
	.zero		1


	//   ....[90]....
        /*06ac*/ 	.word	0x00006230
        /*06b0*/ 	.word	0x00000047
        /*06b4*/ 	.word	0x000000a0
        /*06b8*/ 	.short	0x010a
        /*06ba*/ 	.byte	0xff
	.zero		1


	//   ....[91]....
        /*06bc*/ 	.word	0x00006d80
        /*06c0*/ 	.word	0x00000070
        /*06c4*/ 	.word	0x00000030
        /*06c8*/ 	.short	0x010a
        /*06ca*/ 	.byte	0xff
	.zero		1


	//   ....[92]....
        /*06cc*/ 	.word	0x00006e50
        /*06d0*/ 	.word	0x00000070
        /*06d4*/ 	.word	0x00000030
        /*06d8*/ 	.short	0x010a
        /*06da*/ 	.byte	0xff
	.zero		1


	//   ....[93]....
        /*06dc*/ 	.word	0x00006f60
        /*06e0*/ 	.word	0x00000000
        /*06e4*/ 	.word	0x00000000
        /*06e8*/ 	.short	0x0101
        /*06ea*/ 	.byte	0xff
	.zero		1


	//   ....[94]....
        /*06ec*/ 	.word	0x00007ad0
        /*06f0*/ 	.word	0x00000070
        /*06f4*/ 	.word	0x00000030
        /*06f8*/ 	.short	0x010a
        /*06fa*/ 	.byte	0xff
	.zero		1


	//   ....[95]....
        /*06fc*/ 	.word	0x00007ba0
        /*0700*/ 	.word	0x00000070
        /*0704*/ 	.word	0x00000030
        /*0708*/ 	.short	0x010a
        /*070a*/ 	.byte	0xff
	.zero		1


	//   ....[96]....
        /*070c*/ 	.word	0x00007cb0
        /*0710*/ 	.word	0x00000000
        /*0714*/ 	.word	0x00000000
        /*0718*/ 	.short	0x0101
        /*071a*/ 	.byte	0xff
	.zero		1


	//   ....[97]....
        /*071c*/ 	.word	0x00008850
        /*0720*/ 	.word	0x00000066
        /*0724*/ 	.word	0x00000030
        /*0728*/ 	.short	0x010a
        /*072a*/ 	.byte	0xff
	.zero		1


	//   ....[98]....
        /*072c*/ 	.word	0x00008920
        /*0730*/ 	.word	0x00000066
        /*0734*/ 	.word	0x00000030
        /*0738*/ 	.short	0x010a
        /*073a*/ 	.byte	0xff
	.zero		1


	//   ....[99]....
        /*073c*/ 	.word	0x00008a30
        /*0740*/ 	.word	0x00000000
        /*0744*/ 	.word	0x00000000
        /*0748*/ 	.short	0x0101
        /*074a*/ 	.byte	0xff
	.zero		1


	//   ....[100]....
        /*074c*/ 	.word	0x00008ec0
        /*0750*/ 	.word	0x000000ff
        /*0754*/ 	.word	0x00000000
        /*0758*/ 	.short	0x0101
        /*075a*/ 	.byte	0x04
	.zero		1


	//   ....[101]....
        /*075c*/ 	.word	0x000096d0
        /*0760*/ 	.word	0x00000000
        /*0764*/ 	.word	0x000000f0
        /*0768*/ 	.short	0x010a
        /*076a*/ 	.byte	0xff
	.zero		1


	//   ....[102]....
        /*076c*/ 	.word	0x00009730
        /*0770*/ 	.word	0x00000000
        /*0774*/ 	.word	0x00000018
        /*0778*/ 	.short	0x010a
        /*077a*/ 	.byte	0xff
	.zero		1


	//   ....[103]....
        /*077c*/ 	.word	0x00009790
        /*0780*/ 	.word	0x00000000
        /*0784*/ 	.word	0x00000018
        /*0788*/ 	.short	0x010a
        /*078a*/ 	.byte	0xff
	.zero		1


	//   ....[104]....
        /*078c*/ 	.word	0x000097e0
        /*0790*/ 	.word	0x00000003
        /*0794*/ 	.word	0x00000080
        /*0798*/ 	.short	0x010a
        /*079a*/ 	.byte	0xff
	.zero		1


	//   ....[105]....
        /*079c*/ 	.word	0x00009840
        /*07a0*/ 	.word	0x00000000
        /*07a4*/ 	.word	0x00000000
        /*07a8*/ 	.short	0x010a
        /*07aa*/ 	.byte	0xff
	.zero		1


	//   ....[106]....
        /*07ac*/ 	.word	0x000098a0
        /*07b0*/ 	.word	0x00000000
        /*07b4*/ 	.word	0x00000000
        /*07b8*/ 	.short	0x010a
        /*07ba*/ 	.byte	0xff
	.zero		1


	//   ....[107]....
        /*07bc*/ 	.word	0x000098f0
        /*07c0*/ 	.word	0x00000002
        /*07c4*/ 	.word	0x000000e0
        /*07c8*/ 	.short	0x010a
        /*07ca*/ 	.byte	0xff
	.zero		1


	//   ....[108]....
        /*07cc*/ 	.word	0x00009950
        /*07d0*/ 	.word	0x00000002
        /*07d4*/ 	.word	0x00000090
        /*07d8*/ 	.short	0x010a
        /*07da*/ 	.byte	0xff
	.zero		1


	//   ....[109]....
        /*07dc*/ 	.word	0x000099a0
        /*07e0*/ 	.word	0x00000002
        /*07e4*/ 	.word	0x00000080
        /*07e8*/ 	.short	0x010a
        /*07ea*/ 	.byte	0xff
	.zero		1


	//   ....[110]....
        /*07ec*/ 	.word	0x00009a00
        /*07f0*/ 	.word	0x00000000
        /*07f4*/ 	.word	0x00000090
        /*07f8*/ 	.short	0x010a
        /*07fa*/ 	.byte	0xff
	.zero		1


	//   ....[111]....
        /*07fc*/ 	.word	0x00009a50
        /*0800*/ 	.word	0x00000000
        /*0804*/ 	.word	0x00000080
        /*0808*/ 	.short	0x010a
        /*080a*/ 	.byte	0xff
	.zero		1


	//   ....[112]....
        /*080c*/ 	.word	0x00009ab0
        /*0810*/ 	.word	0x00000003
        /*0814*/ 	.word	0x000000c0
        /*0818*/ 	.short	0x010a
        /*081a*/ 	.byte	0xff
	.zero		1


	//   ....[113]....
        /*081c*/ 	.word	0x00009b10
        /*0820*/ 	.word	0x00000000
        /*0824*/ 	.word	0x00000000
        /*0828*/ 	.short	0x010a
        /*082a*/ 	.byte	0xff
	.zero		1


	//   ....[114]....
        /*082c*/ 	.word	0x00009b70
        /*0830*/ 	.word	0x00000000
        /*0834*/ 	.word	0x00000000
        /*0838*/ 	.short	0x010a
        /*083a*/ 	.byte	0xff
	.zero		1


	//   ....[115]....
        /*083c*/ 	.word	0x00009bd0
        /*0840*/ 	.word	0x00000000
        /*0844*/ 	.word	0x00000000
        /*0848*/ 	.short	0x010a
        /*084a*/ 	.byte	0xff
	.zero		1


	//   ....[116]....
        /*084c*/ 	.word	0x00009c30
        /*0850*/ 	.word	0x00000000
        /*0854*/ 	.word	0x00000000
        /*0858*/ 	.short	0x010a
        /*085a*/ 	.byte	0xff
	.zero		1


	//   ....[117]....
        /*085c*/ 	.word	0x00009c90
        /*0860*/ 	.word	0x00000000
        /*0864*/ 	.word	0x00000000
        /*0868*/ 	.short	0x010a
        /*086a*/ 	.byte	0xff
	.zero		1


	//   ....[118]....
        /*086c*/ 	.word	0x00009ce0
        /*0870*/ 	.word	0x00000008
        /*0874*/ 	.word	0x00000080
        /*0878*/ 	.short	0x010a
        /*087a*/ 	.byte	0xff
	.zero		1


	//   ....[119]....
        /*087c*/ 	.word	0x00009d40
        /*0880*/ 	.word	0x00000000
        /*0884*/ 	.word	0x00000078
        /*0888*/ 	.short	0x010a
        /*088a*/ 	.byte	0xff
	.zero		1


	//   ....[120]....
        /*088c*/ 	.word	0x00009da0
        /*0890*/ 	.word	0x00000005
        /*0894*/ 	.word	0x00000050
        /*0898*/ 	.short	0x010a
        /*089a*/ 	.byte	0xff
	.zero		1


	//   ....[121]....
        /*089c*/ 	.word	0x00009e00
        /*08a0*/ 	.word	0x00000005
        /*08a4*/ 	.word	0x00000058
        /*08a8*/ 	.short	0x010a
        /*08aa*/ 	.byte	0xff
	.zero		1


	//   ....[122]....
        /*08ac*/ 	.word	0x00009e60
        /*08b0*/ 	.word	0x00000005
        /*08b4*/ 	.word	0x00000060
        /*08b8*/ 	.short	0x010a
        /*08ba*/ 	.byte	0xff
	.zero		1


	//   ....[123]....
        /*08bc*/ 	.word	0x00009ec0
        /*08c0*/ 	.word	0x00000005
        /*08c4*/ 	.word	0x00000068
        /*08c8*/ 	.short	0x010a
        /*08ca*/ 	.byte	0xff
	.zero		1


	//   ....[124]....
        /*08cc*/ 	.word	0x00009f20
        /*08d0*/ 	.word	0x00000000
        /*08d4*/ 	.word	0x00000050
        /*08d8*/ 	.short	0x010a
        /*08da*/ 	.byte	0xff
	.zero		1


	//   ....[125]....
        /*08dc*/ 	.word	0x00009f80
        /*08e0*/ 	.word	0x00000000
        /*08e4*/ 	.word	0x00000058
        /*08e8*/ 	.short	0x010a
        /*08ea*/ 	.byte	0xff
	.zero		1


	//   ....[126]....
        /*08ec*/ 	.word	0x00009fe0
        /*08f0*/ 	.word	0x00000000
        /*08f4*/ 	.word	0x00000060
        /*08f8*/ 	.short	0x010a
        /*08fa*/ 	.byte	0xff
	.zero		1


	//   ....[127]....
        /*08fc*/ 	.word	0x0000a030
        /*0900*/ 	.word	0x00000003
        /*0904*/ 	.word	0x00000080
        /*0908*/ 	.short	0x010a
        /*090a*/ 	.byte	0xff
	.zero		1


	//   ....[128]....
        /*090c*/ 	.word	0x0000a080
        /*0910*/ 	.word	0x00000002
        /*0914*/ 	.word	0x00000030
        /*0918*/ 	.short	0x010a
        /*091a*/ 	.byte	0xff
	.zero		1


	//   ....[129]....
        /*091c*/ 	.word	0x0000a0d0
        /*0920*/ 	.word	0x00000047
        /*0924*/ 	.word	0x000000a0
        /*0928*/ 	.short	0x010a
        /*092a*/ 	.byte	0xff
	.zero		1


	//   ....[130]....
        /*092c*/ 	.word	0x0000a120
        /*0930*/ 	.word	0x00000070
        /*0934*/ 	.word	0x00000030
        /*0938*/ 	.short	0x010a
        /*093a*/ 	.byte	0xff
	.zero		1


	//   ....[131]....
        /*093c*/ 	.word	0x0000a170
        /*0940*/ 	.word	0x00000070
        /*0944*/ 	.word	0x00000030
        /*0948*/ 	.short	0x010a
        /*094a*/ 	.byte	0xff
	.zero		1


	//   ....[132]....
        /*094c*/ 	.word	0x0000a1c0
        /*0950*/ 	.word	0x00000066
        /*0954*/ 	.word	0x00000030
        /*0958*/ 	.short	0x010a
        /*095a*/ 	.byte	0xff
	.zero		1


	//----- nvinfo : EIATTR_NUM_MBARRIERS
	.align		4
.L_48:
        /*095c*/ 	.byte	0x03, 0x38
        /*095e*/ 	.short	0x0020


	//----- nvinfo : EIATTR_EXIT_INSTR_OFFSETS
	.align		4
        /*0960*/ 	.byte	0x04, 0x1c
        /*0962*/ 	.short	(.L_50 - .L_49)


	//   ....[0]....
.L_49:
        /*0964*/ 	.word	0x00002840


	//   ....[1]....
        /*0968*/ 	.word	0x00002d50


	//   ....[2]....
        /*096c*/ 	.word	0x00002db0


	//   ....[3]....
        /*0970*/ 	.word	0x00003d30


	//   ....[4]....
        /*0974*/ 	.word	0x00004f50


	//   ....[5]....
        /*0978*/ 	.word	0x00004f90


	//   ....[6]....
        /*097c*/ 	.word	0x000096c0


	//----- nvinfo : EIATTR_MAX_THREADS
	.align		4
.L_50:
        /*0980*/ 	.byte	0x04, 0x05
        /*0982*/ 	.short	(.L_52 - .L_51)
.L_51:
        /*0984*/ 	.word	0x00000100
        /*0988*/ 	.word	0x00000001
        /*098c*/ 	.word	0x00000001


	//----- nvinfo : EIATTR_CRS_STACK_SIZE
	.align		4
.L_52:
        /*0990*/ 	.byte	0x04, 0x1e
        /*0992*/ 	.short	(.L_54 - .L_53)
.L_53:
        /*0994*/ 	.word	0x00000000


	//----- nvinfo : EIATTR_CBANK_PARAM_SIZE
	.align		4
.L_54:
        /*0998*/ 	.byte	0x03, 0x19
        /*099a*/ 	.short	0x0800


	//----- nvinfo : EIATTR_PARAM_CBANK
	.align		4
        /*099c*/ 	.byte	0x04, 0x0a
        /*099e*/ 	.short	(.L_56 - .L_55)
	.align		4
.L_55:
        /*09a0*/ 	.word	index@(.nv.constant0._ZN7cutlass13device_kernelINS_4gemm6kernel13GemmUniversalIN4cute5tupleIJiiiiEEENS1_10collective13CollectiveMmaINS1_35MainloopSm100TmaUmmaWarpSpecializedILi3ELi2ELi4ENS5_IJNS4_1CILi2EEENSA_ILi1EEESC_EEEEENS5_IJNSA_ILi64EEENSA_ILi256EEENSA_ILi128EEEEEENS_12float_e5m2_tENS5_IJlSC_lEEESJ_SK_NS4_8TiledMMAINS4_8MMA_AtomIJNS4_10MMA_TraitsINS4_19SM100_MMA_F8F6F4_SSEJSJ_SJ_fSF_SG_NS4_17integral_constantINS4_4UMMA5MajorELSR_0EEESS_NSP_INSQ_7ScaleInELST_0EEESU_EEEEEENS4_6LayoutINS5_IJSC_SC_SC_EEENS5_IJNSA_ILi0EEESZ_SZ_EEEEENS5_IJNS4_10UnderscoreES12_S12_EEEEENS4_13SM90_TMA_LOADENS4_14ComposedLayoutINS4_7SwizzleILi3ELi4ELi3EEENS4_18smem_ptr_flag_bitsILi8EEENSX_INS5_IJNSA_ILi8EEESH_EEENS5_IJSH_SC_EEEEEEEvNS4_8identityENS4_23SM90_TMA_LOAD_MULTICASTES1F_vS1G_EENS_8epilogue10collective18CollectiveEpilogueINS1J_23Sm100TmaWarpSpecializedILi4ELi2ELi32ELb0ELb0EEEJSI_NS5_IJNSX_ISF_SC_EES1O_EEESJ_SK_SJ_SK_NS1J_6fusion15FusionCallbacksIS1N_NS1Q_17LinearCombinationISJ_fSJ_fLNS_15FloatRoundStyleE2EEESI_S1P_JEEENS4_5SM1004TMEM4LOAD26SM100_TMEM_LOAD_16dp32b32xES15_NS16_INS17_ILi2ELi4ELi3EEES1A_NSX_INS5_IJS1B_SF_EEENS5_IJSF_SC_EEEEEEENS4_39AutoVectorizingCopyWithAssumedAlignmentILi128EEENS4_14SM90_TMA_STOREES24_S26_S26_EEEvvEEEEvNT_6ParamsE)
        /*09a4*/ 	.short	0x0380
        /*09a6*/ 	.short	0x0800


	//----- nvinfo : EIATTR_SW_WAR
	.align		4
.L_56:
        /*09a8*/ 	.byte	0x04, 0x36
        /*09aa*/ 	.short	(.L_58 - .L_57)
.L_57:
        /*09ac*/ 	.word	0x00000008
.L_58:


//--------------------- .nv.callgraph             --------------------------
	.section	.nv.callgraph,"",@"SHT_CUDA_CALLGRAPH"
	.align	4
	.sectionentsize	8
	.align		4
        /*0000*/ 	.word	0x00000000
	.align		4
        /*0004*/ 	.word	0xffffffff
	.align		4
        /*0008*/ 	.word	index@(_ZN7cutlass13device_kernelINS_4gemm6kernel13GemmUniversalIN4cute5tupleIJiiiiEEENS1_10collective13CollectiveMmaINS1_35MainloopSm100TmaUmmaWarpSpecializedILi3ELi2ELi4ENS5_IJNS4_1CILi2EEENSA_ILi1EEESC_EEEEENS5_IJNSA_ILi64EEENSA_ILi256EEENSA_ILi128EEEEEENS_12float_e5m2_tENS5_IJlSC_lEEESJ_SK_NS4_8TiledMMAINS4_8MMA_AtomIJNS4_10MMA_TraitsINS4_19SM100_MMA_F8F6F4_SSEJSJ_SJ_fSF_SG_NS4_17integral_constantINS4_4UMMA5MajorELSR_0EEESS_NSP_INSQ_7ScaleInELST_0EEESU_EEEEEENS4_6LayoutINS5_IJSC_SC_SC_EEENS5_IJNSA_ILi0EEESZ_SZ_EEEEENS5_IJNS4_10UnderscoreES12_S12_EEEEENS4_13SM90_TMA_LOADENS4_14ComposedLayoutINS4_7SwizzleILi3ELi4ELi3EEENS4_18smem_ptr_flag_bitsILi8EEENSX_INS5_IJNSA_ILi8EEESH_EEENS5_IJSH_SC_EEEEEEEvNS4_8identityENS4_23SM90_TMA_LOAD_MULTICASTES1F_vS1G_EENS_8epilogue10collective18CollectiveEpilogueINS1J_23Sm100TmaWarpSpecializedILi4ELi2ELi32ELb0ELb0EEEJSI_NS5_IJNSX_ISF_SC_EES1O_EEESJ_SK_SJ_SK_NS1J_6fusion15FusionCallbacksIS1N_NS1Q_17LinearCombinationISJ_fSJ_fLNS_15FloatRoundStyleE2EEESI_S1P_JEEENS4_5SM1004TMEM4LOAD26SM100_TMEM_LOAD_16dp32b32xES15_NS16_INS17_ILi2ELi4ELi3EEES1A_NSX_INS5_IJS1B_SF_EEENS5_IJSF_SC_EEEEEEENS4_39AutoVectorizingCopyWithAssumedAlignmentILi128EEENS4_14SM90_TMA_STOREES24_S26_S26_EEEvvEEEEvNT_6ParamsE)
	.align		4
        /*000c*/ 	.word	index@(__assertfail)
	.align		4
        /*0010*/ 	.word	0x00000000
	.align		4
        /*0014*/ 	.word	0xfffffffe
	.align		4
        /*0018*/ 	.word	0x00000000
	.align		4
        /*001c*/ 	.word	0xfffffffd
	.align		4
        /*0020*/ 	.word	0x00000000
	.align		4
        /*0024*/ 	.word	0xfffffffc


//--------------------- .nv.constant4             --------------------------
	.section	.nv.constant4,"a",@progbits
	.align	8
	.align		8
.nv.constant4:
        /*0000*/ 	.dword	__assertfail
	.align		8
        /*0008*/ 	.dword	__unnamed_1
	.align		8
        /*0010*/ 	.dword	__unnamed_2
	.align		8
        /*0018*/ 	.dword	__unnamed_3
	.align		8
        /*0020*/ 	.dword	_ZN40_INTERNAL_5bddbee0_4_k_cu_ac850d59_102384cuda3std3__45__cpo5beginE
	.align		8
        /*0028*/ 	.dword	_ZN40_INTERNAL_5bddbee0_4_k_cu_ac850d59_102384cuda3std3__45__cpo3endE
	.align		8
        /*0030*/ 	.dword	_ZN40_INTERNAL_5bddbee0_4_k_cu_ac850d59_102384cuda3std3__45__cpo6cbeginE
	.align		8
        /*0038*/ 	.dword	_ZN40_INTERNAL_5bddbee0_4_k_cu_ac850d59_102384cuda3std3__45__cpo4cendE
	.align		8
        /*0040*/ 	.dword	_ZN40_INTERNAL_5bddbee0_4_k_cu_ac850d59_102384cuda3std3__442_GLOBAL__N__5bddbee0_4_k_cu_ac850d59_102386ignoreE
	.align		8
        /*0048*/ 	.dword	_ZN40_INTERNAL_5bddbee0_4_k_cu_ac850d59_102384cuda3std3__419piecewise_constructE
	.align		8
        /*0050*/ 	.dword	_ZN40_INTERNAL_5bddbee0_4_k_cu_ac850d59_102384cuda3std3__48in_placeE
	.align		8
        /*0058*/ 	.dword	_ZN40_INTERNAL_5bddbee0_4_k_cu_ac850d59_102384cuda3std6ranges3__45__cpo4swapE
	.align		8
        /*0060*/ 	.dword	_ZN40_INTERNAL_5bddbee0_4_k_cu_ac850d59_102384cuda3std6ranges3__45__cpo9iter_moveE
	.align		8
        /*0068*/ 	.dword	_ZN40_INTERNAL_5bddbee0_4_k_cu_ac850d59_102384cute7productE
	.align		8
        /*0070*/ 	.dword	_ZN40_INTERNAL_5bddbee0_4_k_cu_ac850d59_102384cute1_E
	.align		8
        /*0078*/ 	.dword	$str$25
	.align		8
        /*0080*/ 	.dword	$str$26
	.align		8
        /*0088*/ 	.dword	$str$27
	.align		8
        /*0090*/ 	.dword	$str$28


//--------------------- .text._ZN7cutlass13device_kernelINS_4gemm6kernel13GemmUniversalIN4cute5tupleIJiiiiEEENS1_10collective13CollectiveMmaINS1_35MainloopSm100TmaUmmaWarpSpecializedILi3ELi2ELi4ENS5_IJNS4_1CILi2EEENSA_ILi1EEESC_EEEEENS5_IJNSA_ILi64EEENSA_ILi256EEENSA_ILi128EEEEEENS_12float_e5m2_tENS5_IJlSC_lEEESJ_SK_NS4_8TiledMMAINS4_8MMA_AtomIJNS4_10MMA_TraitsINS4_19SM100_MMA_F8F6F4_SSEJSJ_SJ_fSF_SG_NS4_17integral_constantINS4_4UMMA5MajorELSR_0EEESS_NSP_INSQ_7ScaleInELST_0EEESU_EEEEEENS4_6LayoutINS5_IJSC_SC_SC_EEENS5_IJNSA_ILi0EEESZ_SZ_EEEEENS5_IJNS4_10UnderscoreES12_S12_EEEEENS4_13SM90_TMA_LOADENS4_14ComposedLayoutINS4_7SwizzleILi3ELi4ELi3EEENS4_18smem_ptr_flag_bitsILi8EEENSX_INS5_IJNSA_ILi8EEESH_EEENS5_IJSH_SC_EEEEEEEvNS4_8identityENS4_23SM90_TMA_LOAD_MULTICASTES1F_vS1G_EENS_8epilogue10collective18CollectiveEpilogueINS1J_23Sm100TmaWarpSpecializedILi4ELi2ELi32ELb0ELb0EEEJSI_NS5_IJNSX_ISF_SC_EES1O_EEESJ_SK_SJ_SK_NS1J_6fusion15FusionCallbacksIS1N_NS1Q_17LinearCombinationISJ_fSJ_fLNS_15FloatRoundStyleE2EEESI_S1P_JEEENS4_5SM1004TMEM4LOAD26SM100_TMEM_LOAD_16dp32b32xES15_NS16_INS17_ILi2ELi4ELi3EEES1A_NSX_INS5_IJS1B_SF_EEENS5_IJSF_SC_EEEEEEENS4_39AutoVectorizingCopyWithAssumedAlignmentILi128EEENS4_14SM90_TMA_STOREES24_S26_S26_EEEvvEEEEvNT_6ParamsE --------------------------
	.section	.text._ZN7cutlass13device_kernelINS_4gemm6kernel13GemmUniversalIN4cute5tupleIJiiiiEEENS1_10collective13CollectiveMmaINS1_35MainloopSm100TmaUmmaWarpSpecializedILi3ELi2ELi4ENS5_IJNS4_1CILi2EEENSA_ILi1EEESC_EEEEENS5_IJNSA_ILi64EEENSA_ILi256EEENSA_ILi128EEEEEENS_12float_e5m2_tENS5_IJlSC_lEEESJ_SK_NS4_8TiledMMAINS4_8MMA_AtomIJNS4_10MMA_TraitsINS4_19SM100_MMA_F8F6F4_SSEJSJ_SJ_fSF_SG_NS4_17integral_constantINS4_4UMMA5MajorELSR_0EEESS_NSP_INSQ_7ScaleInELST_0EEESU_EEEEEENS4_6LayoutINS5_IJSC_SC_SC_EEENS5_IJNSA_ILi0EEESZ_SZ_EEEEENS5_IJNS4_10UnderscoreES12_S12_EEEEENS4_13SM90_TMA_LOADENS4_14ComposedLayoutINS4_7SwizzleILi3ELi4ELi3EEENS4_18smem_ptr_flag_bitsILi8EEENSX_INS5_IJNSA_ILi8EEESH_EEENS5_IJSH_SC_EEEEEEEvNS4_8identityENS4_23SM90_TMA_LOAD_MULTICASTES1F_vS1G_EENS_8epilogue10collective18CollectiveEpilogueINS1J_23Sm100TmaWarpSpecializedILi4ELi2ELi32ELb0ELb0EEEJSI_NS5_IJNSX_ISF_SC_EES1O_EEESJ_SK_SJ_SK_NS1J_6fusion15FusionCallbacksIS1N_NS1Q_17LinearCombinationISJ_fSJ_fLNS_15FloatRoundStyleE2EEESI_S1P_JEEENS4_5SM1004TMEM4LOAD26SM100_TMEM_LOAD_16dp32b32xES15_NS16_INS17_ILi2ELi4ELi3EEES1A_NSX_INS5_IJS1B_SF_EEENS5_IJSF_SC_EEEEEEENS4_39AutoVectorizingCopyWithAssumedAlignmentILi128EEENS4_14SM90_TMA_STOREES24_S26_S26_EEEvvEEEEvNT_6ParamsE,"ax",@progbits
	.align	128
.text._ZN7cutlass13device_kernelINS_4gemm6kernel13GemmUniversalIN4cute5tupleIJiiiiEEENS1_10collective13CollectiveMmaINS1_35MainloopSm100TmaUmmaWarpSpecializedILi3ELi2ELi4ENS5_IJNS4_1CILi2EEENSA_ILi1EEESC_EEEEENS5_IJNSA_ILi64EEENSA_ILi256EEENSA_ILi128EEEEEENS_12float_e5m2_tENS5_IJlSC_lEEESJ_SK_NS4_8TiledMMAINS4_8MMA_AtomIJNS4_10MMA_TraitsINS4_19SM100_MMA_F8F6F4_SSEJSJ_SJ_fSF_SG_NS4_17integral_constantINS4_4UMMA5MajorELSR_0EEESS_NSP_INSQ_7ScaleInELST_0EEESU_EEEEEENS4_6LayoutINS5_IJSC_SC_SC_EEENS5_IJNSA_ILi0EEESZ_SZ_EEEEENS5_IJNS4_10UnderscoreES12_S12_EEEEENS4_13SM90_TMA_LOADENS4_14ComposedLayoutINS4_7SwizzleILi3ELi4ELi3EEENS4_18smem_ptr_flag_bitsILi8EEENSX_INS5_IJNSA_ILi8EEESH_EEENS5_IJSH_SC_EEEEEEEvNS4_8identityENS4_23SM90_TMA_LOAD_MULTICASTES1F_vS1G_EENS_8epilogue10collective18CollectiveEpilogueINS1J_23Sm100TmaWarpSpecializedILi4ELi2ELi32ELb0ELb0EEEJSI_NS5_IJNSX_ISF_SC_EES1O_EEESJ_SK_SJ_SK_NS1J_6fusion15FusionCallbacksIS1N_NS1Q_17LinearCombinationISJ_fSJ_fLNS_15FloatRoundStyleE2EEESI_S1P_JEEENS4_5SM1004TMEM4LOAD26SM100_TMEM_LOAD_16dp32b32xES15_NS16_INS17_ILi2ELi4ELi3EEES1A_NSX_INS5_IJS1B_SF_EEENS5_IJSF_SC_EEEEEEENS4_39AutoVectorizingCopyWithAssumedAlignmentILi128EEENS4_14SM90_TMA_STOREES24_S26_S26_EEEvvEEEEvNT_6ParamsE:
        .type           _ZN7cutlass13device_kernelINS_4gemm6kernel13GemmUniversalIN4cute5tupleIJiiiiEEENS1_10collective13CollectiveMmaINS1_35MainloopSm100TmaUmmaWarpSpecializedILi3ELi2ELi4ENS5_IJNS4_1CILi2EEENSA_ILi1EEESC_EEEEENS5_IJNSA_ILi64EEENSA_ILi256EEENSA_ILi128EEEEEENS_12float_e5m2_tENS5_IJlSC_lEEESJ_SK_NS4_8TiledMMAINS4_8MMA_AtomIJNS4_10MMA_TraitsINS4_19SM100_MMA_F8F6F4_SSEJSJ_SJ_fSF_SG_NS4_17integral_constantINS4_4UMMA5MajorELSR_0EEESS_NSP_INSQ_7ScaleInELST_0EEESU_EEEEEENS4_6LayoutINS5_IJSC_SC_SC_EEENS5_IJNSA_ILi0EEESZ_SZ_EEEEENS5_IJNS4_10UnderscoreES12_S12_EEEEENS4_13SM90_TMA_LOADENS4_14ComposedLayoutINS4_7SwizzleILi3ELi4ELi3EEENS4_18smem_ptr_flag_bitsILi8EEENSX_INS5_IJNSA_ILi8EEESH_EEENS5_IJSH_SC_EEEEEEEvNS4_8identityENS4_23SM90_TMA_LOAD_MULTICASTES1F_vS1G_EENS_8epilogue10collective18CollectiveEpilogueINS1J_23Sm100TmaWarpSpecializedILi4ELi2ELi32ELb0ELb0EEEJSI_NS5_IJNSX_ISF_SC_EES1O_EEESJ_SK_SJ_SK_NS1J_6fusion15FusionCallbacksIS1N_NS1Q_17LinearCombinationISJ_fSJ_fLNS_15FloatRoundStyleE2EEESI_S1P_JEEENS4_5SM1004TMEM4LOAD26SM100_TMEM_LOAD_16dp32b32xES15_NS16_INS17_ILi2ELi4ELi3EEES1A_NSX_INS5_IJS1B_SF_EEENS5_IJSF_SC_EEEEEEENS4_39AutoVectorizingCopyWithAssumedAlignmentILi128EEENS4_14SM90_TMA_STOREES24_S26_S26_EEEvvEEEEvNT_6ParamsE,@function
        .size           _ZN7cutlass13device_kernelINS_4gemm6kernel13GemmUniversalIN4cute5tupleIJiiiiEEENS1_10collective13CollectiveMmaINS1_35MainloopSm100TmaUmmaWarpSpecializedILi3ELi2ELi4ENS5_IJNS4_1CILi2EEENSA_ILi1EEESC_EEEEENS5_IJNSA_ILi64EEENSA_ILi256EEENSA_ILi128EEEEEENS_12float_e5m2_tENS5_IJlSC_lEEESJ_SK_NS4_8TiledMMAINS4_8MMA_AtomIJNS4_10MMA_TraitsINS4_19SM100_MMA_F8F6F4_SSEJSJ_SJ_fSF_SG_NS4_17integral_constantINS4_4UMMA5MajorELSR_0EEESS_NSP_INSQ_7ScaleInELST_0EEESU_EEEEEENS4_6LayoutINS5_IJSC_SC_SC_EEENS5_IJNSA_ILi0EEESZ_SZ_EEEEENS5_IJNS4_10UnderscoreES12_S12_EEEEENS4_13SM90_TMA_LOADENS4_14ComposedLayoutINS4_7SwizzleILi3ELi4ELi3EEENS4_18smem_ptr_flag_bitsILi8EEENSX_INS5_IJNSA_ILi8EEESH_EEENS5_IJSH_SC_EEEEEEEvNS4_8identityENS4_23SM90_TMA_LOAD_MULTICASTES1F_vS1G_EENS_8epilogue10collective18CollectiveEpilogueINS1J_23Sm100TmaWarpSpecializedILi4ELi2ELi32ELb0ELb0EEEJSI_NS5_IJNSX_ISF_SC_EES1O_EEESJ_SK_SJ_SK_NS1J_6fusion15FusionCallbacksIS1N_NS1Q_17LinearCombinationISJ_fSJ_fLNS_15FloatRoundStyleE2EEESI_S1P_JEEENS4_5SM1004TMEM4LOAD26SM100_TMEM_LOAD_16dp32b32xES15_NS16_INS17_ILi2ELi4ELi3EEES1A_NSX_INS5_IJS1B_SF_EEENS5_IJSF_SC_EEEEEEENS4_39AutoVectorizingCopyWithAssumedAlignmentILi128EEENS4_14SM90_TMA_STOREES24_S26_S26_EEEvvEEEEvNT_6ParamsE,(.L_x_174 - _ZN7cutlass13device_kernelINS_4gemm6kernel13GemmUniversalIN4cute5tupleIJiiiiEEENS1_10collective13CollectiveMmaINS1_35MainloopSm100TmaUmmaWarpSpecializedILi3ELi2ELi4ENS5_IJNS4_1CILi2EEENSA_ILi1EEESC_EEEEENS5_IJNSA_ILi64EEENSA_ILi256EEENSA_ILi128EEEEEENS_12float_e5m2_tENS5_IJlSC_lEEESJ_SK_NS4_8TiledMMAINS4_8MMA_AtomIJNS4_10MMA_TraitsINS4_19SM100_MMA_F8F6F4_SSEJSJ_SJ_fSF_SG_NS4_17integral_constantINS4_4UMMA5MajorELSR_0EEESS_NSP_INSQ_7ScaleInELST_0EEESU_EEEEEENS4_6LayoutINS5_IJSC_SC_SC_EEENS5_IJNSA_ILi0EEESZ_SZ_EEEEENS5_IJNS4_10UnderscoreES12_S12_EEEEENS4_13SM90_TMA_LOADENS4_14ComposedLayoutINS4_7SwizzleILi3ELi4ELi3EEENS4_18smem_ptr_flag_bitsILi8EEENSX_INS5_IJNSA_ILi8EEESH_EEENS5_IJSH_SC_EEEEEEEvNS4_8identityENS4_23SM90_TMA_LOAD_MULTICASTES1F_vS1G_EENS_8epilogue10collective18CollectiveEpilogueINS1J_23Sm100TmaWarpSpecializedILi4ELi2ELi32ELb0ELb0EEEJSI_NS5_IJNSX_ISF_SC_EES1O_EEESJ_SK_SJ_SK_NS1J_6fusion15FusionCallbacksIS1N_NS1Q_17LinearCombinationISJ_fSJ_fLNS_15FloatRoundStyleE2EEESI_S1P_JEEENS4_5SM1004TMEM4LOAD26SM100_TMEM_LOAD_16dp32b32xES15_NS16_INS17_ILi2ELi4ELi3EEES1A_NSX_INS5_IJS1B_SF_EEENS5_IJSF_SC_EEEEEEENS4_39AutoVectorizingCopyWithAssumedAlignmentILi128EEENS4_14SM90_TMA_STOREES24_S26_S26_EEEvvEEEEvNT_6ParamsE)
        .other          _ZN7cutlass13device_kernelINS_4gemm6kernel13GemmUniversalIN4cute5tupleIJiiiiEEENS1_10collective13CollectiveMmaINS1_35MainloopSm100TmaUmmaWarpSpecializedILi3ELi2ELi4ENS5_IJNS4_1CILi2EEENSA_ILi1EEESC_EEEEENS5_IJNSA_ILi64EEENSA_ILi256EEENSA_ILi128EEEEEENS_12float_e5m2_tENS5_IJlSC_lEEESJ_SK_NS4_8TiledMMAINS4_8MMA_AtomIJNS4_10MMA_TraitsINS4_19SM100_MMA_F8F6F4_SSEJSJ_SJ_fSF_SG_NS4_17integral_constantINS4_4UMMA5MajorELSR_0EEESS_NSP_INSQ_7ScaleInELST_0EEESU_EEEEEENS4_6LayoutINS5_IJSC_SC_SC_EEENS5_IJNSA_ILi0EEESZ_SZ_EEEEENS5_IJNS4_10UnderscoreES12_S12_EEEEENS4_13SM90_TMA_LOADENS4_14ComposedLayoutINS4_7SwizzleILi3ELi4ELi3EEENS4_18smem_ptr_flag_bitsILi8EEENSX_INS5_IJNSA_ILi8EEESH_EEENS5_IJSH_SC_EEEEEEEvNS4_8identityENS4_23SM90_TMA_LOAD_MULTICASTES1F_vS1G_EENS_8epilogue10collective18CollectiveEpilogueINS1J_23Sm100TmaWarpSpecializedILi4ELi2ELi32ELb0ELb0EEEJSI_NS5_IJNSX_ISF_SC_EES1O_EEESJ_SK_SJ_SK_NS1J_6fusion15FusionCallbacksIS1N_NS1Q_17LinearCombinationISJ_fSJ_fLNS_15FloatRoundStyleE2EEESI_S1P_JEEENS4_5SM1004TMEM4LOAD26SM100_TMEM_LOAD_16dp32b32xES15_NS16_INS17_ILi2ELi4ELi3EEES1A_NSX_INS5_IJS1B_SF_EEENS5_IJSF_SC_EEEEEEENS4_39AutoVectorizingCopyWithAssumedAlignmentILi128EEENS4_14SM90_TMA_STOREES24_S26_S26_EEEvvEEEEvNT_6ParamsE,@"STO_CUDA_ENTRY STV_DEFAULT"
_ZN7cutlass13device_kernelINS_4gemm6kernel13GemmUniversalIN4cute5tupleIJiiiiEEENS1_10collective13CollectiveMmaINS1_35MainloopSm100TmaUmmaWarpSpecializedILi3ELi2ELi4ENS5_IJNS4_1CILi2EEENSA_ILi1EEESC_EEEEENS5_IJNSA_ILi64EEENSA_ILi256EEENSA_ILi128EEEEEENS_12float_e5m2_tENS5_IJlSC_lEEESJ_SK_NS4_8TiledMMAINS4_8MMA_AtomIJNS4_10MMA_TraitsINS4_19SM100_MMA_F8F6F4_SSEJSJ_SJ_fSF_SG_NS4_17integral_constantINS4_4UMMA5MajorELSR_0EEESS_NSP_INSQ_7ScaleInELST_0EEESU_EEEEEENS4_6LayoutINS5_IJSC_SC_SC_EEENS5_IJNSA_ILi0EEESZ_SZ_EEEEENS5_IJNS4_10UnderscoreES12_S12_EEEEENS4_13SM90_TMA_LOADENS4_14ComposedLayoutINS4_7SwizzleILi3ELi4ELi3EEENS4_18smem_ptr_flag_bitsILi8EEENSX_INS5_IJNSA_ILi8EEESH_EEENS5_IJSH_SC_EEEEEEEvNS4_8identityENS4_23SM90_TMA_LOAD_MULTICASTES1F_vS1G_EENS_8epilogue10collective18CollectiveEpilogueINS1J_23Sm100TmaWarpSpecializedILi4ELi2ELi32ELb0ELb0EEEJSI_NS5_IJNSX_ISF_SC_EES1O_EEESJ_SK_SJ_SK_NS1J_6fusion15FusionCallbacksIS1N_NS1Q_17LinearCombinationISJ_fSJ_fLNS_15FloatRoundStyleE2EEESI_S1P_JEEENS4_5SM1004TMEM4LOAD26SM100_TMEM_LOAD_16dp32b32xES15_NS16_INS17_ILi2ELi4ELi3EEES1A_NSX_INS5_IJS1B_SF_EEENS5_IJSF_SC_EEEEEEENS4_39AutoVectorizingCopyWithAssumedAlignmentILi128EEENS4_14SM90_TMA_STOREES24_S26_S26_EEEvvEEEEvNT_6ParamsE:
[----:B------:R-:W1:Y:S01]  /*0000*/  LDC R1, c[0x0][0x37c] ;  /* 0x0000df00ff017b82 */ /* 0x000e620000000800 */
[----:B------:R-:W2:Y:S01]  /*0010*/  S2R R95, SR_TID.X ;  /* 0x00000000005f7919 */ /* 0x000ea20000002100 */
[----:B------:R-:W3:Y:S01]  /*0020*/  LDCU.64 UR8, c[0x0][0x890] ;  /* 0x00011200ff0877ac */ /* 0x000ee20008000a00 */
[----:B------:R-:W-:Y:S02]  /*0030*/  PRMT R85, RZ, 0x7610, R85 ;  /* 0x00007610ff557816 */ /* 0x000fe40000000055 */
[----:B------:R-:W-:Y:S01]  /*0040*/  ELECT P3, URZ, PT ;  /* 0x0000000000ff782f */ /* 0x000fe20003860000 */
[----:B---3--:R-:W-:-:S04]  /*0050*/  UISETP.NE.U32.AND UP0, UPT, UR8, URZ, UPT ;  /* 0x000000ff0800728c */ /* 0x008fc8000bf05070 */
[----:B------:R-:W-:Y:S01]  /*0060*/  UISETP.NE.AND.EX UP0, UPT, UR9, URZ, UPT, UP0 ;  /* 0x000000ff0900728c */ /* 0x000fe2000bf05300 */
[----:B--2---:R-:W-:-:S05]  /*0070*/  SHF.R.U32.HI R86, RZ, 0x5, R95 ;  /* 0x00000005ff567819 */ /* 0x004fca000001165f */
[----:B------:R-:W2:Y:S02]  /*0080*/  SHFL.IDX PT, R0, R86, RZ, 0x1f ;  /* 0x00001fff56007589 */ /* 0x000ea400000e0000 */
[----:B--2---:R-:W-:Y:S01]  /*0090*/  R2UR UR18, R0 ;  /* 0x00000000001272ca */ /* 0x004fe200000e0000 */
[----:B-1----:R-:W-:-:S14]  /*00a0*/  BRA.U UP0, `(.L_x_0) ;  /* 0x0000000100307547 */ /* 0x002fdc000b800000 */
[----:B------:R-:W1:Y:S02]  /*00b0*/  LDCU.64 UR4, c[0x0][0x888] ;  /* 0x00011100ff0477ac */ /* 0x000e640008000a00 */
[----:B-1----:R-:W-:-:S04]  /*00c0*/  UISETP.NE.U32.AND UP0, UPT, UR4, URZ, UPT ;  /* 0x000000ff0400728c */ /* 0x002fc8000bf05070 */
[----:B------:R-:W-:-:S09]  /*00d0*/  UISETP.NE.AND.EX UP0, UPT, UR5, URZ, UPT, UP0 ;  /* 0x000000ff0500728c */ /* 0x000fd2000bf05300 */
[----:B------:R-:W-:Y:S05]  /*00e0*/  BRA.U !UP0, `(.L_x_1) ;  /* 0x0000000108147547 */ /* 0x000fea000b800000 */
[----:B------:R-:W1:Y:S01]  /*00f0*/  LDC.64 R2, c[0x0][0x888] ;  /* 0x00022200ff027b82 */ /* 0x000e620000000a00 */
[----:B------:R-:W1:Y:S02]  /*0100*/  LDCU.64 UR4, c[0x0][0x358] ;  /* 0x00006b00ff0477ac */ /* 0x000e640008000a00 */
[----:B-1----:R1:W5:Y:S01]  /*0110*/  LDG.E R41, desc[UR4][R2.64] ;  /* 0x0000000402297981 */ /* 0x002362000c1e1900 */
[----:B------:R-:W-:Y:S01]  /*0120*/  HFMA2 R85, -RZ, RZ, 0, 5.9604644775390625e-08 ;  /* 0x00000001ff557431 */ /* 0x000fe200000001ff */
[----:B------:R-:W-:Y:S05]  /*0130*/  BRA `(.L_x_0) ;  /* 0x00000000000c7947 */ /* 0x000fea0003800000 */
.L_x_1:
[----:B------:R-:W1:Y:S01]  /*0140*/  LDCU UR4, c[0x0][0x880] ;  /* 0x00011000ff0477ac */ /* 0x000e620008000800 */
[----:B------:R-:W-:Y:S01]  /*0150*/  HFMA2 R85, -RZ, RZ, 0, 5.9604644775390625e-08 ;  /* 0x00000001ff557431 */ /* 0x000fe200000001ff */
[----:B-1----:R-:W-:-:S07]  /*0160*/  MOV R41, UR4 ;  /* 0x0000000400297c02 */ /* 0x002fce0008000f00 */
.L_x_0:
[----:B------:R-:W2:Y:S02]  /*0170*/  LDCU.64 UR4, c[0x0][0x8b0] ;  /* 0x00011600ff0477ac */ /* 0x000ea40008000a00 */
[----:B--2---:R-:W-:-:S04]  /*0180*/  UISETP.NE.U32.AND UP0, UPT, UR4, URZ, UPT ;  /* 0x000000ff0400728c */ /* 0x004fc8000bf05070 */
[----:B------:R-:W-:-:S09]  /*0190*/  UISETP.NE.AND.EX UP0, UPT, UR5, URZ, UPT, UP0 ;  /* 0x000000ff0500728c */ /* 0x000fd2000bf05300 */
[----:B------:R-:W-:Y:S05]  /*01a0*/  BRA.U UP0, `(.L_x_2) ;  /* 0x0000000100287547 */ /* 0x000fea000b800000 */
[----:B------:R-:W2:Y:S02]  /*01b0*/  LDCU.64 UR4, c[0x0][0x8a8] ;  /* 0x00011500ff0477ac */ /* 0x000ea40008000a00 */
[----:B--2---:R-:W-:-:S04]  /*01c0*/  UISETP.NE.U32.AND UP0, UPT, UR4, URZ, UPT ;  /* 0x000000ff0400728c */ /* 0x004fc8000bf05070 */
[----:B------:R-:W-:-:S09]  /*01d0*/  UISETP.NE.AND.EX UP0, UPT, UR5, URZ, UPT, UP0 ;  /* 0x000000ff0500728c */ /* 0x000fd2000bf05300 */
[----:B------:R-:W-:Y:S05]  /*01e0*/  BRA.U !UP0, `(.L_x_3) ;  /* 0x0000000108107547 */ /* 0x000fea000b800000 */
[----:B------:R-:W2:Y:S01]  /*01f0*/  LDC.64 R38, c[0x0][0x8a8] ;  /* 0x00022a00ff267b82 */ /* 0x000ea20000000a00 */
[----:B------:R-:W2:Y:S02]  /*0200*/  LDCU.64 UR4, c[0x0][0x358] ;  /* 0x00006b00ff0477ac */ /* 0x000ea40008000a00 */
[----:B--2---:R2:W5:Y:S01]  /*0210*/  LDG.E R38, desc[UR4][R38.64] ;  /* 0x0000000426267981 */ /* 0x004562000c1e1900 */
[----:B------:R-:W-:Y:S05]  /*0220*/  BRA `(.L_x_2) ;  /* 0x0000000000087947 */ /* 0x000fea0003800000 */
.L_x_3:
[----:B------:R-:W2:Y:S02]  /*0230*/  LDCU UR4, c[0x0][0x8a0] ;  /* 0x00011400ff0477ac */ /* 0x000ea40008000800 */
[----:B--2---:R-:W-:Y:S02]  /*0240*/  MOV R38, UR4 ;  /* 0x0000000400267c02 */ /* 0x004fe40008000f00 */
.L_x_2:
[----:B------:R-:W-:Y:S01]  /*0250*/  IMAD.U32 R0, RZ, RZ, UR18 ;  /* 0x00000012ff007e24 */ /* 0x000fe2000f8e00ff */
[----:B------:R-:W-:Y:S04]  /*0260*/  BSSY.RECONVERGENT B0, `(.L_x_4) ;  /* 0x000000c000007945 */ /* 0x000fe80003800200 */
[C---:B------:R-:W-:Y:S02]  /*0270*/  ISETP.NE.OR P1, PT, R0.reuse, 0x1, !P3 ;  /* 0x000000010000780c */ /* 0x040fe40005f25670 */
[----:B------:R-:W-:-:S11]  /*0280*/  ISETP.NE.OR P0, PT, R0, 0x3, !P3 ;  /* 0x000000030000780c */ /* 0x000fd60005f05670 */
[----:B------:R-:W-:Y:S05]  /*0290*/  @P1 BRA `(.L_x_5) ;  /* 0x0000000000201947 */ /* 0x000fea0003800000 */
[----:B------:R-:W3:Y:S02]  /*02a0*/  LDCU.64 UR4, c[0x0][0x348] ;  /* 0x00006900ff0477ac */ /* 0x000ee40008000a00 */
[----:B---3--:R-:W-:Y:S02]  /*02b0*/  UIADD3 UR6, UP1, UPT, UR4, 0x80, URZ ;  /* 0x0000008004067890 */ /* 0x008fe4000ff3e0ff */
[----:B------:R-:W-:Y:S02]  /*02c0*/  UIADD3 UR4, UP0, UPT, UR4, 0x180, URZ ;  /* 0x0000018004047890 */ /* 0x000fe4000ff1e0ff */
[----:B------:R-:W-:Y:S02]  /*02d0*/  UIADD3.X UR7, UPT, UPT, URZ, UR5, URZ, UP1, !UPT ;  /* 0x00000005ff077290 */ /* 0x000fe40008ffe4ff */
[----:B------:R-:W-:-:S07]  /*02e0*/  UIADD3.X UR5, UPT, UPT, URZ, UR5, URZ, UP0, !UPT ;  /* 0x00000005ff057290 */ /* 0x000fce00087fe4ff */
[----:B------:R3:W-:Y:S02]  /*02f0*/  UTMACCTL.PF [UR6] ;  /* 0x00000000060079b9 */ /* 0x0007e40008040000 */
[----:B------:R3:W-:Y:S02]  /*0300*/  UTMACCTL.PF [UR4] ;  /* 0x00000000040079b9 */ /* 0x0007e40008040000 */
[----:B---3--:R-:W-:Y:S01]  /*0310*/  NOP ;  /* 0x0000000000007918 */ /* 0x008fe20000000000 */
.L_x_5:
[----:B------:R-:W-:Y:S05]  /*0320*/  BSYNC.RECONVERGENT B0 ;  /* 0x0000000000007941 */ /* 0x000fea0003800200 */
.L_x_4:
[----:B------:R-:W-:Y:S04]  /*0330*/  BSSY.RECONVERGENT B0, `(.L_x_6) ;  /* 0x000000a000007945 */ /* 0x000fe80003800200 */
        /* <DEDUP_REMOVED lines=9> */
.L_x_7:
[----:B------:R-:W-:Y:S05]  /*03d0*/  BSYNC.RECONVERGENT B0 ;  /* 0x0000000000007941 */ /* 0x000fea0003800200 */
.L_x_6:
[----:B------:R-:W3:Y:S01]  /*03e0*/  LDCU.64 UR4, c[0x0][0x888] ;  /* 0x00011100ff0477ac */ /* 0x000ee20008000a00 */
[----:B------:R-:W-:Y:S02]  /*03f0*/  UISETP.EQ.U32.AND UP2, UPT, UR8, URZ, UPT ;  /* 0x000000ff0800728c */ /* 0x000fe4000bf42070 */
[----:B------:R-:W-:Y:S02]  /*0400*/  UPLOP3.LUT UP3, UPT, UPT, UPT, UPT, 0x80, 0x8 ;  /* 0x000000000008789c */ /* 0x000fe40003f6f070 */
[----:B---3--:R-:W-:-:S04]  /*0410*/  UISETP.NE.U32.AND UP0, UPT, UR4, URZ, UPT ;  /* 0x000000ff0400728c */ /* 0x008fc8000bf05070 */
[----:B------:R-:W-:-:S04]  /*0420*/  UISETP.NE.AND.EX UP1, UPT, UR5, URZ, UPT, UP0 ;  /* 0x000000ff0500728c */ /* 0x000fc8000bf25300 */
[----:B------:R-:W-:-:S04]  /*0430*/  UISETP.EQ.OR.EX UP4, UPT, UR9, URZ, !UP1, UP2 ;  /* 0x000000ff0900728c */ /* 0x000fc8000cf82720 */
[----:B------:R-:W-:-:S06]  /*0440*/  UP2UR UR4, UPR, URZ, 0x10 ;  /* 0x00000010ff047883 */ /* 0x000fcc0008000000 */
[----:B------:R-:W-:Y:S01]  /*0450*/  MOV R88, UR4 ;  /* 0x0000000400587c02 */ /* 0x000fe20008000f00 */
[----:B------:R-:W-:Y:S06]  /*0460*/  BRA.U !UP4, `(.L_x_8) ;  /* 0x000000010c207547 */ /* 0x000fec000b800000 */
[----:B------:R-:W-:Y:S01]  /*0470*/  UISETP.NE.U32.AND UP2, UPT, UR8, URZ, UPT ;  /* 0x000000ff0800728c */ /* 0x000fe2000bf45070 */
[----:B-----5:R-:W-:Y:S01]  /*0480*/  FSETP.NEU.AND P0, PT, R41, RZ, PT ;  /* 0x000000ff2900720b */ /* 0x020fe20003f0d000 */
[----:B------:R-:W-:Y:S02]  /*0490*/  USEL UR4, URZ, 0xffffffff, UP1 ;  /* 0xffffffffff047887 */ /* 0x000fe40008800000 */
[----:B------:R-:W-:-:S10]  /*04a0*/  UISETP.NE.AND.EX UP2, UPT, UR9, URZ, UPT, UP2 ;  /* 0x000000ff0900728c */ /* 0x000fd4000bf45320 */
[----:B------:R-:W-:Y:S01]  /*04b0*/  VOTEU.ANY UP0, P0 ;  /* 0x0000000000ff7886 */ /* 0x000fe20000000100 */
[----:B------:R-:W-:-:S04]  /*04c0*/  @!UP2 USEL UR4, URZ, 0xffffffff, UP0 ;  /* 0xffffffffff04a887 */ /* 0x000fc80008000000 */
[----:B------:R-:W-:-:S04]  /*04d0*/  ULOP3.LUT UR4, UR4, 0x1, URZ, 0xc0, !UPT ;  /* 0x0000000104047892 */ /* 0x000fc8000f8ec0ff */
[----:B------:R-:W-:-:S11]  /*04e0*/  UISETP.NE.U32.AND UP3, UPT, UR4, 0x1, UPT ;  /* 0x000000010400788c */ /* 0x000fd6000bf65070 */
.L_x_8:
[----:B-1----:R-:W1:Y:S01]  /*04f0*/  SHFL.IDX PT, R2, R86, RZ, 0x1f ;  /* 0x00001fff56027589 */ /* 0x002e6200000e0000 */
[----:B------:R-:W-:Y:S01]  /*0500*/  UISETP.NE.AND UP6, UPT, UR18, 0x2, UPT ;  /* 0x000000021200788c */ /* 0x000fe2000bfc5270 */
[----:B-1----:R-:W-:-:S13]  /*0510*/  ISETP.NE.AND P0, PT, R2, RZ, PT ;  /* 0x000000ff0200720c */ /* 0x002fda0003f05270 */
[----:B------:R-:W-:Y:S05]  /*0520*/  @P0 BRA `(.L_x_9) ;  /* 0x0000000000500947 */ /* 0x000fea0003800000 */
[----:B------:R-:W1:Y:S01]  /*0530*/  S2UR UR4, SR_CgaCtaId ;  /* 0x00000000000479c3 */ /* 0x000e620000008800 */
[----:B------:R-:W-:Y:S01]  /*0540*/  UMOV UR5, 0x400 ;  /* 0x0000040000057882 */ /* 0x000fe20000000000 */
[----:B------:R-:W-:Y:S01]  /*0550*/  UMOV UR8, 0x1 ;  /* 0x0000000100087882 */ /* 0x000fe20000000000 */
[----:B------:R-:W-:Y:S01]  /*0560*/  UMOV UR6, 0x2 ;  /* 0x0000000200067882 */ /* 0x000fe20000000000 */
[----:B------:R-:W-:-:S04]  /*0570*/  UIADD3 UR8, UPT, UPT, -UR8, 0x100000, URZ ;  /* 0x0010000008087890 */ /* 0x000fc8000fffe1ff */
[----:B------:R-:W-:Y:S02]  /*0580*/  USHF.L.U32 UR9, UR8, 0xb, URZ ;  /* 0x0000000b08097899 */ /* 0x000fe400080006ff */
[----:B------:R-:W-:Y:S02]  /*0590*/  USHF.L.U32 UR8, UR8, 0x1, URZ ;  /* 0x0000000108087899 */ /* 0x000fe400080006ff */
[----:B------:R-:W-:-:S04]  /*05a0*/  UIADD3 UR6, UPT, UPT, -UR6, 0x100000, URZ ;  /* 0x0010000006067890 */ /* 0x000fc8000fffe1ff */
[----:B------:R-:W-:Y:S02]  /*05b0*/  USHF.L.U32 UR7, UR6, 0xb, URZ ;  /* 0x0000000b06077899 */ /* 0x000fe400080006ff */
[----:B------:R-:W-:Y:S01]  /*05c0*/  USHF.L.U32 UR6, UR6, 0x1, URZ ;  /* 0x0000000106067899 */ /* 0x000fe200080006ff */
[----:B------:R-:W-:Y:S01]  /*05d0*/  ELECT P0, URZ, PT ;  /* 0x0000000000ff782f */ /* 0x000fe20003800000 */
[----:B-1----:R-:W-:Y:S01]  /*05e0*/  ULEA UR4, UR4, UR5, 0x18 ;  /* 0x0000000504047291 */ /* 0x002fe2000f8ec0ff */
[----:B------:R-:W1:Y:S11]  /*05f0*/  FENCE.VIEW.ASYNC.S ;  /* 0x00000000000073c6 */ /* 0x000e760000000000 */
[----:B-1----:R1:W3:Y:S01]  /*0600*/  SYNCS.EXCH.64 URZ, [UR4], UR8 ;  /* 0x0000000804ff75b2 */ /* 0x0022e20008000100 */
[----:B------:R1:W4:Y:S01]  /*0610*/  SYNCS.EXCH.64 URZ, [UR4+0x18], UR6 ;  /* 0x0000180604ff75b2 */ /* 0x0003220008000100 */
[----:B------:R1:W1:Y:S01]  /*0620*/  SYNCS.EXCH.64 URZ, [UR4+0x8], UR8 ;  /* 0x0000080804ff75b2 */ /* 0x0002620008000100 */
[----:B------:R1:W1:Y:S01]  /*0630*/  SYNCS.EXCH.64 URZ, [UR4+0x20], UR6 ;  /* 0x0000200604ff75b2 */ /* 0x0002620008000100 */
[----:B------:R1:W1:Y:S01]  /*0640*/  SYNCS.EXCH.64 URZ, [UR4+0x10], UR8 ;  /* 0x0000100804ff75b2 */ /* 0x0002620008000100 */
[----:B------:R1:W1:Y:S01]  /*0650*/  SYNCS.EXCH.64 URZ, [UR4+0x28], UR6 ;  /* 0x0000280604ff75b2 */ /* 0x0002620008000100 */
[----:B------:R-:W-:Y:S01]  /*0660*/  NOP ;  /* 0x0000000000007918 */ /* 0x000fe20000000000 */
.L_x_9:
[----:B------:R-:W2:Y:S01]  /*0670*/  SHFL.IDX PT, R2, R86, RZ, 0x1f ;  /* 0x00001fff56027589 */ /* 0x000ea200000e0000 */
[----:B------:R-:W-:Y:S01]  /*0680*/  NOP ;  /* 0x0000000000007918 */ /* 0x000fe20000000000 */
[----:B--2---:R-:W-:-:S13]  /*0690*/  ISETP.NE.AND P0, PT, R2, 0x1, PT ;  /* 0x000000010200780c */ /* 0x004fda0003f05270 */
[----:B------:R-:W-:Y:S05]  /*06a0*/  @P0 BRA `(.L_x_10) ;  /* 0x0000000000580947 */ /* 0x000fea0003800000 */
[----:B-1----:R-:W1:Y:S01]  /*06b0*/  S2UR UR4, SR_CgaCtaId ;  /* 0x00000000000479c3 */ /* 0x002e620000008800 */
        /* <DEDUP_REMOVED lines=12> */
[----:B-1----:R2:W1:Y:S01]  /*0780*/  SYNCS.EXCH.64 URZ, [UR4+0x30], UR8 ;  /* 0x0000300804ff75b2 */ /* 0x0024620008000100 */
[----:B------:R2:W1:Y:S01]  /*0790*/  SYNCS.EXCH.64 URZ, [UR4+0x50], UR6 ;  /* 0x0000500604ff75b2 */ /* 0x0004620008000100 */
[----:B------:R2:W1:Y:S01]  /*07a0*/  SYNCS.EXCH.64 URZ, [UR4+0x38], UR8 ;  /* 0x0000380804ff75b2 */ /* 0x0004620008000100 */
[----:B------:R2:W1:Y:S01]  /*07b0*/  SYNCS.EXCH.64 URZ, [UR4+0x58], UR6 ;  /* 0x0000580604ff75b2 */ /* 0x0004620008000100 */
[----:B------:R2:W1:Y:S01]  /*07c0*/  SYNCS.EXCH.64 URZ, [UR4+0x40], UR8 ;  /* 0x0000400804ff75b2 */ /* 0x0004620008000100 */
[----:B------:R2:W1:Y:S01]  /*07d0*/  SYNCS.EXCH.64 URZ, [UR4+0x60], UR6 ;  /* 0x0000600604ff75b2 */ /* 0x0004620008000100 */
[----:B------:R2:W1:Y:S01]  /*07e0*/  SYNCS.EXCH.64 URZ, [UR4+0x48], UR8 ;  /* 0x0000480804ff75b2 */ /* 0x0004620008000100 */
[----:B------:R2:W1:Y:S02]  /*07f0*/  SYNCS.EXCH.64 URZ, [UR4+0x68], UR6 ;  /* 0x0000680604ff75b2 */ /* 0x0004640008000100 */
[----:B--2---:R-:W-:Y:S01]  /*0800*/  NOP ;  /* 0x0000000000007918 */ /* 0x004fe20000000000 */
.L_x_10:
[----:B------:R-:W2:Y:S01]  /*0810*/  SHFL.IDX PT, R2, R86, RZ, 0x1f ;  /* 0x00001fff56027589 */ /* 0x000ea200000e0000 */
[----:B------:R-:W-:Y:S01]  /*0820*/  NOP ;  /* 0x0000000000007918 */ /* 0x000fe20000000000 */
[----:B--2---:R-:W-:-:S13]  /*0830*/  ISETP.NE.AND P0, PT, R2, 0x3, PT ;  /* 0x000000030200780c */ /* 0x004fda0003f05270 */
[----:B------:R-:W-:Y:S05]  /*0840*/  @P0 BRA `(.L_x_11) ;  /* 0x0000000000300947 */ /* 0x000fea0003800000 */
[----:B-1----:R-:W1:Y:S01]  /*0850*/  S2UR UR4, SR_CgaCtaId ;  /* 0x00000000000479c3 */ /* 0x002e620000008800 */
[----:B------:R-:W-:Y:S01]  /*0860*/  UMOV UR6, 0x400 ;  /* 0x0000040000067882 */ /* 0x000fe20000000000 */
[----:B------:R-:W-:Y:S01]  /*0870*/  UMOV UR5, 0x20 ;  /* 0x0000002000057882 */ /* 0x000fe20000000000 */
[----:B------:R-:W-:Y:S01]  /*0880*/  ELECT P0, URZ, PT ;  /* 0x0000000000ff782f */ /* 0x000fe20003800000 */
[----:B-1----:R-:W-:Y:S02]  /*0890*/  ULEA UR6, UR4, UR6, 0x18 ;  /* 0x0000000604067291 */ /* 0x002fe4000f8ec0ff */
[----:B------:R-:W-:-:S04]  /*08a0*/  UIADD3 UR4, UPT, UPT, -UR5, 0x100000, URZ ;  /* 0x0010000005047890 */ /* 0x000fc8000fffe1ff */
[----:B------:R-:W-:Y:S02]  /*08b0*/  USHF.L.U32 UR5, UR4, 0xb, URZ ;  /* 0x0000000b04057899 */ /* 0x000fe400080006ff */
[----:B------:R-:W-:Y:S01]  /*08c0*/  USHF.L.U32 UR4, UR4, 0x1, URZ ;  /* 0x0000000104047899 */ /* 0x000fe200080006ff */
[----:B------:R-:W1:Y:S11]  /*08d0*/  FENCE.VIEW.ASYNC.S ;  /* 0x00000000000073c6 */ /* 0x000e760000000000 */
[----:B-1----:R2:W1:Y:S01]  /*08e0*/  SYNCS.EXCH.64 URZ, [UR6+0x70], UR4 ;  /* 0x0000700406ff75b2 */ /* 0x0024620008000100 */
[----:B------:R2:W1:Y:S02]  /*08f0*/  SYNCS.EXCH.64 URZ, [UR6+0x78], UR4 ;  /* 0x0000780406ff75b2 */ /* 0x0004640008000100 */
[----:B--2---:R-:W-:Y:S01]  /*0900*/  NOP ;  /* 0x0000000000007918 */ /* 0x004fe20000000000 */
.L_x_11:
[----:B------:R-:W2:Y:S01]  /*0910*/  SHFL.IDX PT, R2, R86, RZ, 0x1f ;  /* 0x00001fff56027589 */ /* 0x000ea200000e0000 */
[----:B------:R-:W-:Y:S01]  /*0920*/  NOP ;  /* 0x0000000000007918 */ /* 0x000fe20000000000 */
[----:B--2---:R-:W-:-:S13]  /*0930*/  ISETP.NE.AND P0, PT, R2, 0x4, PT ;  /* 0x000000040200780c */ /* 0x004fda0003f05270 */
[----:B------:R-:W-:Y:S05]  /*0940*/  @P0 BRA `(.L_x_12) ;  /* 0x00000000004c0947 */ /* 0x000fea0003800000 */
[----:B-1----:R-:W1:Y:S01]  /*0950*/  S2UR UR6, SR_CgaCtaId ;  /* 0x00000000000679c3 */ /* 0x002e620000008800 */
[----:B------:R-:W-:Y:S01]  /*0960*/  UMOV UR4, 0x1e0 ;  /* 0x000001e000047882 */ /* 0x000fe20000000000 */
[----:B------:R-:W-:Y:S01]  /*0970*/  UMOV UR5, 0x400 ;  /* 0x0000040000057882 */ /* 0x000fe20000000000 */
[----:B------:R-:W-:Y:S01]  /*0980*/  USEL UR4, UR4, 0x1a0, UP3 ;  /* 0x000001a004047887 */ /* 0x000fe20009800000 */
[----:B------:R-:W-:Y:S01]  /*0990*/  UMOV UR8, 0x1 ;  /* 0x0000000100087882 */ /* 0x000fe20000000000 */
[----:B------:R-:W-:Y:S01]  /*09a0*/  ELECT P0, URZ, PT ;  /* 0x0000000000ff782f */ /* 0x000fe20003800000 */
[----:B------:R-:W-:-:S04]  /*09b0*/  UIADD3 UR8, UPT, UPT, -UR8, 0x100000, URZ ;  /* 0x0010000008087890 */ /* 0x000fc8000fffe1ff */
[----:B------:R-:W-:Y:S02]  /*09c0*/  USHF.L.U32 UR9, UR8, 0xb, URZ ;  /* 0x0000000b08097899 */ /* 0x000fe400080006ff */
[----:B------:R-:W-:Y:S02]  /*09d0*/  USHF.L.U32 UR8, UR8, 0x1, URZ ;  /* 0x0000000108087899 */ /* 0x000fe400080006ff */
[----:B-1----:R-:W-:Y:S02]  /*09e0*/  ULEA UR6, UR6, UR5, 0x18 ;  /* 0x0000000506067291 */ /* 0x002fe4000f8ec0ff */
[----:B------:R-:W-:-:S04]  /*09f0*/  UIADD3 UR4, UPT, UPT, -UR4, 0x100000, URZ ;  /* 0x0010000004047890 */ /* 0x000fc8000fffe1ff */
[----:B------:R-:W-:Y:S02]  /*0a00*/  USHF.L.U32 UR5, UR4, 0xb, URZ ;  /* 0x0000000b04057899 */ /* 0x000fe400080006ff */
[----:B------:R-:W-:Y:S01]  /*0a10*/  USHF.L.U32 UR4, UR4, 0x1, URZ ;  /* 0x0000000104047899 */ /* 0x000fe200080006ff */
[----:B------:R-:W1:Y:S03]  /*0a20*/  FENCE.VIEW.ASYNC.S ;  /* 0x00000000000073c6 */ /* 0x000e660000000000 */
[----:B-1----:R2:W1:Y:S08]  /*0a30*/  SYNCS.EXCH.64 URZ, [UR6+0x80], UR8 ;  /* 0x0000800806ff75b2 */ /* 0x0024700008000100 */
[----:B------:R2:W1:Y:S01]  /*0a40*/  SYNCS.EXCH.64 URZ, [UR6+0x90], UR4 ;  /* 0x0000900406ff75b2 */ /* 0x0004620008000100 */
[----:B------:R2:W1:Y:S01]  /*0a50*/  SYNCS.EXCH.64 URZ, [UR6+0x88], UR8 ;  /* 0x0000880806ff75b2 */ /* 0x0004620008000100 */
[----:B------:R2:W1:Y:S02]  /*0a60*/  SYNCS.EXCH.64 URZ, [UR6+0x98], UR4 ;  /* 0x0000980406ff75b2 */ /* 0x0004640008000100 */
[----:B--2---:R-:W-:Y:S01]  /*0a70*/  NOP ;  /* 0x0000000000007918 */ /* 0x004fe20000000000 */
.L_x_12:
        /* <DEDUP_REMOVED lines=26> */
.L_x_13:
[----:B------:R-:W2:Y:S01]  /*0c20*/  SHFL.IDX PT, R2, R86, RZ, 0x1f ;  /* 0x00001fff56027589 */ /* 0x000ea200000e0000 */
[----:B------:R-:W-:Y:S01]  /*0c30*/  NOP ;  /* 0x0000000000007918 */ /* 0x000fe20000000000 */
[----:B--2---:R-:W-:-:S13]  /*0c40*/  ISETP.NE.AND P0, PT, R2, 0x3, PT ;  /* 0x000000030200780c */ /* 0x004fda0003f05270 */
[----:B------:R-:W-:Y:S05]  /*0c50*/  @P0 BRA `(.L_x_14) ;  /* 0x0000000000380947 */ /* 0x000fea0003800000 */
[----:B------:R-:W2:Y:S01]  /*0c60*/  S2UR UR5, SR_CgaCtaId ;  /* 0x00000000000579c3 */ /* 0x000ea20000008800 */
[----:B-1----:R-:W-:Y:S01]  /*0c70*/  UMOV UR4, 0x400 ;  /* 0x0000040000047882 */ /* 0x002fe20000000000 */
[----:B------:R-:W-:Y:S01]  /*0c80*/  UMOV UR6, 0x20 ;  /* 0x0000002000067882 */ /* 0x000fe20000000000 */
[----:B------:R-:W-:Y:S01]  /*0c90*/  ELECT P0, URZ, PT ;  /* 0x0000000000ff782f */ /* 0x000fe20003800000 */
[----:B------:R-:W-:-:S04]  /*0ca0*/  UIADD3 UR6, UPT, UPT, -UR6, 0x100000, URZ ;  /* 0x0010000006067890 */ /* 0x000fc8000fffe1ff */
[----:B------:R-:W-:Y:S02]  /*0cb0*/  USHF.L.U32 UR7, UR6, 0xb, URZ ;  /* 0x0000000b06077899 */ /* 0x000fe400080006ff */
[----:B------:R-:W-:Y:S02]  /*0cc0*/  USHF.L.U32 UR6, UR6, 0x1, URZ ;  /* 0x0000000106067899 */ /* 0x000fe400080006ff */
[----:B--2---:R-:W-:Y:S01]  /*0cd0*/  ULEA UR4, UR5, UR4, 0x18 ;  /* 0x0000000405047291 */ /* 0x004fe2000f8ec0ff */
[----:B------:R-:W1:Y:S11]  /*0ce0*/  FENCE.VIEW.ASYNC.S ;  /* 0x00000000000073c6 */ /* 0x000e760000000000 */
[----:B-1----:R2:W1:Y:S01]  /*0cf0*/  SYNCS.EXCH.64 URZ, [UR4+0xe0], UR6 ;  /* 0x0000e00604ff75b2 */ /* 0x0024620008000100 */
[----:B------:R2:W1:Y:S01]  /*0d00*/  SYNCS.EXCH.64 URZ, [UR4+0xf0], UR6 ;  /* 0x0000f00604ff75b2 */ /* 0x0004620008000100 */
[----:B------:R2:W1:Y:S01]  /*0d10*/  SYNCS.EXCH.64 URZ, [UR4+0xe8], UR6 ;  /* 0x0000e80604ff75b2 */ /* 0x0004620008000100 */
[----:B------:R2:W1:Y:S02]  /*0d20*/  SYNCS.EXCH.64 URZ, [UR4+0xf8], UR6 ;  /* 0x0000f80604ff75b2 */ /* 0x0004640008000100 */
[----:B--2---:R-:W-:Y:S01]  /*0d30*/  NOP ;  /* 0x0000000000007918 */ /* 0x004fe20000000000 */
.L_x_14:
[----:B-1----:R-:W1:Y:S01]  /*0d40*/  LDCU UR4, c[0x0][0x36c] ;  /* 0x00006d80ff0477ac */ /* 0x002e620008000800 */
[----:B------:R-:W-:Y:S01]  /*0d50*/  ISETP.NE.OR P3, PT, R0, 0x2, !P3 ;  /* 0x000000020000780c */ /* 0x000fe20005f65670 */
[----:B------:R-:W-:Y:S01]  /*0d60*/  NOP ;  /* 0x0000000000007918 */ /* 0x000fe20000000000 */
[----:B------:R-:W-:Y:S01]  /*0d70*/  LOP3.LUT R0, R95, 0x1f, RZ, 0xc0, !PT ;  /* 0x0000001f5f007812 */ /* 0x000fe200078ec0ff */
[----:B------:R-:W-:Y:S02]  /*0d80*/  UISETP.NE.AND UP4, UPT, UR18, URZ, UPT ;  /* 0x000000ff1200728c */ /* 0x000fe4000bf85270 */
[----:B-1----:R-:W-:-:S09]  /*0d90*/  UISETP.EQ.U32.AND UP5, UPT, UR4, 0x1, UPT ;  /* 0x000000010400788c */ /* 0x002fd2000bfa2070 */
[----:B------:R-:W-:Y:S05]  /*0da0*/  BRA.U !UP5, `(.L_x_15) ;  /* 0x000000010d087547 */ /* 0x000fea000b800000 */
[----:B---34-:R-:W-:Y:S01]  /*0db0*/  UCGABAR_ARV ;  /* 0x00000000000079c7 */ /* 0x018fe20008000000 */
[----:B------:R-:W-:Y:S05]  /*0dc0*/  BRA `(.L_x_16) ;  /* 0x0000000000047947 */ /* 0x000fea0003800000 */
.L_x_15:
[----:B---34-:R-:W-:Y:S01]  /*0dd0*/  NOP ;  /* 0x0000000000007918 */ /* 0x018fe20000000000 */
.L_x_16:
[----:B------:R-:W1:Y:S01]  /*0de0*/  S2UR UR30, SR_CTAID.X ;  /* 0x00000000001e79c3 */ /* 0x000e620000002500 */
[----:B------:R-:W-:-:S05]  /*0df0*/  CS2R.32 R87, SR_CgaSize ;  /* 0x0000000000577805 */ /* 0x000fca0000008a00 */
[----:B------:R-:W-:-:S05]  /*0e00*/  IMAD R87, R87, -0xa0, RZ ;  /* 0xffffff6057577824 */ /* 0x000fca00078e02ff */
[----:B------:R-:W-:-:S14]  /*0e10*/  R2UR UR5, R87 ;  /* 0x00000000570572ca */ /* 0x000fdc00000e0000 */
[----:B------:R-:W2:Y:S01]  /*0e20*/  LDCU UR5, c[0x0][UR5+0x2b0] ;  /* 0x00005600050577ac */ /* 0x000ea20008000800 */
[----:B------:R-:W-:-:S05]  /*0e30*/  CS2R.32 R87, SR_CgaSize ;  /* 0x0000000000577805 */ /* 0x000fca0000008a00 */
[----:B------:R-:W-:-:S05]  /*0e40*/  IMAD R87, R87, -0xa0, RZ ;  /* 0xffffff6057577824 */ /* 0x000fca00078e02ff */
[----:B------:R-:W-:-:S14]  /*0e50*/  R2UR UR4, R87 ;  /* 0x00000000570472ca */ /* 0x000fdc00000e0000 */
[----:B------:R-:W3:Y:S01]  /*0e60*/  LDCU UR4, c[0x0][UR4+0x2b4] ;  /* 0x00005680040477ac */ /* 0x000ee20008000800 */
[----:B------:R-:W4:Y:S01]  /*0e70*/  S2UR UR31, SR_CTAID.Y ;  /* 0x00000000001f79c3 */ /* 0x000f220000002600 */
[----:B------:R-:W-:-:S05]  /*0e80*/  CS2R.32 R87, SR_CgaSize ;  /* 0x0000000000577805 */ /* 0x000fca0000008a00 */
[----:B------:R-:W-:-:S05]  /*0e90*/  IMAD R87, R87, -0xa0, RZ ;  /* 0xffffff6057577824 */ /* 0x000fca00078e02ff */
[----:B------:R-:W-:-:S14]  /*0ea0*/  R2UR UR7, R87 ;  /* 0x00000000570772ca */ /* 0x000fdc00000e0000 */
[----:B------:R-:W3:Y:S01]  /*0eb0*/  LDCU UR7, c[0x0][UR7+0x2a0] ;  /* 0x00005400070777ac */ /* 0x000ee20008000800 */
[----:B------:R-:W-:-:S05]  /*0ec0*/  CS2R.32 R87, SR_CgaSize ;  /* 0x0000000000577805 */ /* 0x000fca0000008a00 */
[----:B------:R-:W-:-:S05]  /*0ed0*/  IMAD R87, R87, -0xa0, RZ ;  /* 0xffffff6057577824 */ /* 0x000fca00078e02ff */
[----:B------:R-:W-:-:S14]  /*0ee0*/  R2UR UR59, R87 ;  /* 0x00000000573b72ca */ /* 0x000fdc00000e0000 */
[----:B------:R-:W3:Y:S01]  /*0ef0*/  LDCU UR59, c[0x0][UR59+0x2a4] ;  /* 0x000054803b3b77ac */ /* 0x000ee20008000800 */
[----:B------:R-:W3:Y:S01]  /*0f00*/  S2UR UR8, SR_CgaCtaId ;  /* 0x00000000000879c3 */ /* 0x000ee20000008800 */
[----:B------:R-:W3:Y:S01]  /*0f10*/  LDCU UR19, c[0x0][0xb24] ;  /* 0x00016480ff1377ac */ /* 0x000ee20008000800 */
[----:B------:R-:W3:Y:S01]  /*0f20*/  LDCU UR42, c[0x0][0xb24] ;  /* 0x00016480ff2a77ac */ /* 0x000ee20008000800 */
[----:B-1----:R-:W-:Y:S01]  /*0f30*/  I2FP.F32.U32 R3, UR30 ;  /* 0x0000001e00037c45 */ /* 0x002fe20008201000 */
[----:B------:R-:W1:Y:S04]  /*0f40*/  LDCU UR22, c[0x0][0xb30] ;  /* 0x00016600ff1677ac */ /* 0x000e680008000800 */
[----:B--2---:R-:W-:Y:S01]  /*0f50*/  FMUL R3, R3, UR5 ;  /* 0x0000000503037c20 */ /* 0x004fe20008400000 */
[----:B----4-:R-:W-:-:S05]  /*0f60*/  I2FP.F32.U32 R2, UR31 ;  /* 0x0000001f00027c45 */ /* 0x010fca0008201000 */
[----:B------:R-:W2:Y:S01]  /*0f70*/  F2I.U32.TRUNC.NTZ R3, R3 ;  /* 0x0000000300037305 */ /* 0x000ea2000020f000 */
[----:B---3--:R-:W-:Y:S01]  /*0f80*/  FMUL R2, R2, UR4 ;  /* 0x0000000402027c20 */ /* 0x008fe20008400000 */
[----:B------:R-:W-:-:S06]  /*0f90*/  USHF.L.U32 UR28, UR8, 0xe, URZ ;  /* 0x0000000e081c7899 */ /* 0x000fcc00080006ff */
[----:B------:R-:W3:Y:S01]  /*0fa0*/  F2I.U32.TRUNC.NTZ R2, R2 ;  /* 0x0000000200027305 */ /* 0x000ee2000020f000 */
[----:B------:R-:W-:Y:S01]  /*0fb0*/  ULOP3.LUT UR28, UR28, 0x4000, URZ, 0xc0, !UPT ;  /* 0x000040001c1c7892 */ /* 0x000fe2000f8ec0ff */
[----:B--2---:R-:W-:Y:S02]  /*0fc0*/  R2UR UR4, R3 ;  /* 0x00000000030472ca */ /* 0x004fe400000e0000 */
[----:B---3--:R-:W-:Y:S02]  /*0fd0*/  R2UR UR6, R2 ;  /* 0x00000000020672ca */ /* 0x008fe400000e0000 */
[----:B------:R-:W-:-:S09]  /*0fe0*/  PRMT R2, RZ, 0x7610, R2 ;  /* 0x00007610ff027816 */ /* 0x000fd20000000002 */
[----:B------:R-:W-:-:S04]  /*0ff0*/  UIADD3 UR5, UPT, UPT, -UR4, URZ, URZ ;  /* 0x000000ff04057290 */ /* 0x000fc8000fffe1ff */
[----:B------:R-:W-:Y:S02]  /*1000*/  UIMAD UR5, UR7, UR5, UR30 ;  /* 0x00000005070572a4 */ /* 0x000fe4000f8e021e */
[----:B------:R-:W-:-:S04]  /*1010*/  UIADD3 UR4, UPT, UPT, -UR6, URZ, URZ ;  /* 0x000000ff06047290 */ /* 0x000fc8000fffe1ff */
[----:B------:R-:W-:Y:S01]  /*1020*/  IMAD.U32 R87, RZ, RZ, UR5 ;  /* 0x00000005ff577e24 */ /* 0x000fe2000f8e00ff */
[----:B------:R-:W-:Y:S01]  /*1030*/  UIMAD UR59, UR59, UR4, UR31 ;  /* 0x000000043b3b72a4 */ /* 0x000fe2000f8e021f */
[----:B-1----:R-:W-:Y:S11]  /*1040*/  BRA.U UP4, `(.L_x_17) ;  /* 0x0000000104287547 */ /* 0x002ff6000b800000 */
[----:B------:R-:W-:Y:S01]  /*1050*/  R2UR UR6, R87 ;  /* 0x00000000570672ca */ /* 0x000fe200000e0000 */
[----:B------:R-:W-:-:S12]  /*1060*/  UISETP.NE.AND UP0, UPT, UR59, URZ, UPT ;  /* 0x000000ff3b00728c */ /* 0x000fd8000bf05270 */
[----:B------:R-:W-:-:S04]  /*1070*/  UISETP.EQ.OR UP0, UPT, UR6, URZ, !UP0 ;  /* 0x000000ff0600728c */ /* 0x000fc8000c702670 */
[----:B------:R-:W-:Y:S02]  /*1080*/  USEL UR5, URZ, 0x1, !UP0 ;  /* 0x00000001ff057887 */ /* 0x000fe4000c000000 */
[----:B------:R-:W-:-:S04]  /*1090*/  UISETP.NE.AND UP0, UPT, UR59, URZ, UPT ;  /* 0x000000ff3b00728c */ /* 0x000fc8000bf05270 */
[----:B------:R-:W-:Y:S02]  /*10a0*/  USEL UR4, URZ, 0x2, UP0 ;  /* 0x00000002ff047887 */ /* 0x000fe40008000000 */
[----:B------:R-:W-:-:S04]  /*10b0*/  UISETP.NE.AND UP0, UPT, UR6, 0x1, UPT ;  /* 0x000000010600788c */ /* 0x000fc8000bf05270 */
[----:B------:R-:W-:-:S04]  /*10c0*/  USEL UR4, UR4, 0x2, UP0 ;  /* 0x0000000204047887 */ /* 0x000fc80008000000 */
[----:B------:R-:W-:-:S06]  /*10d0*/  UIADD3 UR4, UPT, UPT, UR5, UR4, URZ ;  /* 0x0000000405047290 */ /* 0x000fcc000fffe0ff */
[----:B------:R-:W-:-:S07]  /*10e0*/  MOV R2, UR4 ;  /* 0x0000000400027c02 */ /* 0x000fce0008000f00 */
.L_x_17:
[----:B------:R-:W1:Y:S01]  /*10f0*/  S2UR UR36, SR_CTAID.Z ;  /* 0x00000000002479c3 */ /* 0x000e620000002700 */
[----:B------:R-:W-:-:S09]  /*1100*/  UISETP.GE.AND UP0, UPT, UR19, 0x1, UPT ;  /* 0x000000011300788c */ /* 0x000fd2000bf06270 */
[----:B------:R-:W-:Y:S05]  /*1110*/  BRA.U !UP0, `(.L_x_18) ;  /* 0x0000000108d47547 */ /* 0x000fea000b800000 */
[----:B------:R-:W2:Y:S01]  /*1120*/  LDCU.128 UR12, c[0x0][0xb10] ;  /* 0x00016200ff0c77ac */ /* 0x000ea20008000c00 */
[----:B------:R-:W3:Y:S01]  /*1130*/  LDCU UR20, c[0x0][0xb0c] ;  /* 0x00016180ff1477ac */ /* 0x000ee20008000800 */
[----:B------:R-:W4:Y:S01]  /*1140*/  LDCU UR6, c[0x0][0x370] ;  /* 0x00006e00ff0677ac */ /* 0x000f220008000800 */
[----:B------:R-:W1:Y:S01]  /*1150*/  LDCU UR7, c[0x0][0x374] ;  /* 0x00006e80ff0777ac */ /* 0x000e620008000800 */
[----:B------:R-:W1:Y:S01]  /*1160*/  LDCU UR21, c[0x0][0xb20] ;  /* 0x00016400ff1577ac */ /* 0x000e620008000800 */
[----:B--2---:R-:W-:Y:S02]  /*1170*/  UIMAD.WIDE.U32 UR4, UR30, UR12, URZ ;  /* 0x0000000c1e0472a5 */ /* 0x004fe4000f8e00ff */
[----:B---3--:R-:W-:Y:S01]  /*1180*/  UISETP.NE.AND UP0, UPT, UR20, 0x1, UPT ;  /* 0x000000011400788c */ /* 0x008fe2000bf05270 */
[----:B------:R-:W2:Y:S01]  /*1190*/  LDCU.64 UR8, c[0x0][0xb28] ;  /* 0x00016500ff0877ac */ /* 0x000ea20008000a00 */
[----:B----4-:R-:W-:-:S03]  /*11a0*/  UIMAD.WIDE.U32 UR10, UR6, UR12, URZ ;  /* 0x0000000c060a72a5 */ /* 0x010fc6000f8e00ff */
[----:B------:R-:W-:Y:S01]  /*11b0*/  UMOV UR4, UR5 ;  /* 0x0000000500047c82 */ /* 0x000fe20008000000 */
[----:B------:R-:W-:Y:S02]  /*11c0*/  UISETP.NE.AND UP2, UPT, UR19, 0x1, UPT ;  /* 0x000000011300788c */ /* 0x000fe4000bf45270 */
[----:B------:R-:W-:Y:S01]  /*11d0*/  USHF.R.U32.HI UR4, URZ, UR13, UR4 ;  /* 0x0000000dff047299 */ /* 0x000fe20008011604 */
[----:B------:R-:W-:Y:S01]  /*11e0*/  UMOV UR10, UR11 ;  /* 0x0000000b000a7c82 */ /* 0x000fe20008000000 */
[----:B------:R-:W-:Y:S02]  /*11f0*/  UIMAD.WIDE.U32 UR16, UR31, UR15, URZ ;  /* 0x0000000f1f1072a5 */ /* 0x000fe4000f8e00ff */
[----:B------:R-:W-:Y:S02]  /*1200*/  USEL UR5, UR30, UR4, !UP0 ;  /* 0x000000041e057287 */ /* 0x000fe4000c000000 */
[----:B------:R-:W-:Y:S02]  /*1210*/  @UP0 USHF.R.U32.HI UR6, URZ, UR13, UR10 ;  /* 0x0000000dff060299 */ /* 0x000fe4000801160a */
[----:B------:R-:W-:-:S02]  /*1220*/  UISETP.NE.AND UP0, UPT, UR14, 0x1, UPT ;  /* 0x000000010e00788c */ /* 0x000fc4000bf05270 */
[----:B-1----:R-:W-:Y:S02]  /*1230*/  UIMAD.WIDE.U32 UR10, UR7, UR15, URZ ;  /* 0x0000000f070a72a5 */ /* 0x002fe4000f8e00ff */
[----:B--2---:R-:W-:Y:S01]  /*1240*/  UIMAD.WIDE.U32 UR12, UR6, UR8, URZ ;  /* 0x00000008060c72a5 */ /* 0x004fe2000f8e00ff */
[----:B------:R-:W-:Y:S02]  /*1250*/  UMOV UR4, UR17 ;  /* 0x0000001100047c82 */ /* 0x000fe40008000000 */
[----:B------:R-:W-:Y:S02]  /*1260*/  USHF.R.U32.HI UR4, URZ, UR21, UR4 ;  /* 0x00000015ff047299 */ /* 0x000fe40008011604 */
[----:B------:R-:W-:Y:S02]  /*1270*/  UMOV UR10, UR11 ;  /* 0x0000000b000a7c82 */ /* 0x000fe40008000000 */
[----:B------:R-:W-:Y:S01]  /*1280*/  UMOV UR12, UR13 ;  /* 0x0000000d000c7c82 */ /* 0x000fe20008000000 */
[----:B------:R-:W-:-:S02]  /*1290*/  @UP0 USHF.R.U32.HI UR7, URZ, UR21, UR10 ;  /* 0x00000015ff070299 */ /* 0x000fc4000801160a */
[----:B------:R-:W-:Y:S02]  /*12a0*/  USEL UR4, UR31, UR4, !UP0 ;  /* 0x000000041f047287 */ /* 0x000fe4000c000000 */
[----:B------:R-:W-:Y:S02]  /*12b0*/  UIMAD.WIDE.U32 UR10, UR7, UR8, URZ ;  /* 0x00000008070a72a5 */ /* 0x000fe4000f8e00ff */
[----:B------:R-:W-:Y:S02]  /*12c0*/  @UP2 USHF.R.U32.HI UR6, URZ, UR9, UR12 ;  /* 0x00000009ff062299 */ /* 0x000fe4000801160c */
[----:B------:R-:W-:-:S03]  /*12d0*/  UIMAD.WIDE.U32 UR12, UR4, UR8, URZ ;  /* 0x00000008040c72a5 */ /* 0x000fc6000f8e00ff */
[----:B------:R-:W-:Y:S02]  /*12e0*/  UMOV UR10, UR11 ;  /* 0x0000000b000a7c82 */ /* 0x000fe40008000000 */
[----:B------:R-:W-:Y:S02]  /*12f0*/  @UP2 USHF.R.U32.HI UR7, URZ, UR9, UR10 ;  /* 0x00000009ff072299 */ /* 0x000fe4000801160a */
[----:B------:R-:W-:Y:S02]  /*1300*/  UIMAD UR10, UR6, UR19, URZ ;  /* 0x00000013060a72a4 */ /* 0x000fe4000f8e02ff */
[----:B------:R-:W-:-:S04]  /*1310*/  UIMAD UR7, UR7, UR19, URZ ;  /* 0x00000013070772a4 */ /* 0x000fc8000f8e02ff */
[----:B------:R-:W-:-:S03]  /*1320*/  UISETP.GE.AND UP0, UPT, UR4, UR7, UPT ;  /* 0x000000070400728c */ /* 0x000fc6000bf06270 */
[----:B------:R-:W-:Y:S01]  /*1330*/  UMOV UR7, UR13 ;  /* 0x0000000d00077c82 */ /* 0x000fe20008000000 */
[----:B------:R-:W-:Y:S02]  /*1340*/  UISETP.GE.OR UP0, UPT, UR5, UR10, UP0 ;  /* 0x0000000a0500728c */ /* 0x000fe40008706670 */
[----:B------:R-:W-:Y:S02]  /*1350*/  UIMAD.WIDE.U32 UR10, UR5, UR8, URZ ;  /* 0x00000008050a72a5 */ /* 0x000fe4000f8e00ff */
[----:B------:R-:W-:Y:S02]  /*1360*/  USHF.R.U32.HI UR7, URZ, UR9, UR7 ;  /* 0x00000009ff077299 */ /* 0x000fe40008011607 */
[----:B------:R-:W-:Y:S02]  /*1370*/  UIADD3 UR10, UPT, UPT, -UR4, URZ, URZ ;  /* 0x000000ff040a7290 */ /* 0x000fe4000fffe1ff */
[----:B------:R-:W-:Y:S02]  /*1380*/  USEL UR7, UR4, UR7, !UP2 ;  /* 0x0000000704077287 */ /* 0x000fe4000d000000 */
[----:B------:R-:W-:Y:S01]  /*1390*/  UIMAD UR10, UR14, UR10, UR31 ;  /* 0x0000000a0e0a72a4 */ /* 0x000fe2000f8e021f */
[----:B------:R-:W-:Y:S01]  /*13a0*/  @!UP0 UMOV UR8, UR11 ;  /* 0x0000000b00088c82 */ /* 0x000fe20008000000 */
[----:B------:R-:W-:-:S02]  /*13b0*/  UIADD3 UR11, UPT, UPT, -UR5, URZ, URZ ;  /* 0x000000ff050b7290 */ /* 0x000fc4000fffe1ff */
[----:B------:R-:W-:Y:S02]  /*13c0*/  @!UP0 USHF.R.U32.HI UR8, URZ, UR9, UR8 ;  /* 0x00000009ff088299 */ /* 0x000fe40008011608 */
[----:B------:R-:W-:Y:S02]  /*13d0*/  UIADD3 UR9, UPT, UPT, -UR7, URZ, URZ ;  /* 0x000000ff07097290 */ /* 0x000fe4000fffe1ff */
[----:B------:R-:W-:Y:S02]  /*13e0*/  @!UP0 USEL UR8, UR5, UR8, !UP2 ;  /* 0x0000000805088287 */ /* 0x000fe4000d000000 */
[----:B------:R-:W-:Y:S02]  /*13f0*/  UIMAD UR9, UR19, UR9, UR4 ;  /* 0x00000009130972a4 */ /* 0x000fe4000f8e0204 */
[----:B------:R-:W-:Y:S02]  /*1400*/  @!UP0 UIADD3 UR7, UPT, UPT, UR7, -UR8, URZ ;  /* 0x8000000807078290 */ /* 0x000fe4000fffe0ff */
[----:B------:R-:W-:-:S02]  /*1410*/  @!UP0 UIMAD UR6, UR9, UR6, UR8 ;  /* 0x00000006090682a4 */ /* 0x000fc4000f8e0208 */
[----:B------:R-:W-:Y:S02]  /*1420*/  @!UP0 UIMAD UR4, UR7, UR19, UR5 ;  /* 0x00000013070482a4 */ /* 0x000fe4000f8e0205 */
[----:B------:R-:W-:Y:S02]  /*1430*/  UIMAD UR30, UR20, UR11, UR30 ;  /* 0x0000000b141e72a4 */ /* 0x000fe4000f8e021e */
[----:B------:R-:W-:Y:S01]  /*1440*/  UIMAD UR31, UR4, UR14, UR10 ;  /* 0x0000000e041f72a4 */ /* 0x000fe2000f8e020a */
[----:B------:R-:W-:Y:S02]  /*1450*/  @!UP0 UMOV UR5, UR6 ;  /* 0x0000000600058c82 */ /* 0x000fe40008000000 */
[----:B------:R-:W-:-:S12]  /*1460*/  UIMAD UR30, UR5, UR20, UR30 ;  /* 0x00000014051e72a4 */ /* 0x000fd8000f8e021e */
.L_x_18:
[----:B------:R-:W-:-:S09]  /*1470*/  UISETP.NE.AND UP0, UPT, UR22, 0x1, UPT ;  /* 0x000000011600788c */ /* 0x000fd2000bf05270 */
[----:B------:R-:W-:Y:S05]  /*1480*/  BRA.U UP0, `(.L_x_19) ;  /* 0x0000000100407547 */ /* 0x000fea000b800000 */
[----:B------:R-:W2:Y:S01]  /*1490*/  LDCU.128 UR8, c[0x0][0xb10] ;  /* 0x00016200ff0877ac */ /* 0x000ea20008000c00 */
[----:B------:R-:W3:Y:S01]  /*14a0*/  LDCU UR12, c[0x0][0xb0c] ;  /* 0x00016180ff0c77ac */ /* 0x000ee20008000800 */
[----:B------:R-:W4:Y:S01]  /*14b0*/  LDCU UR13, c[0x0][0xb20] ;  /* 0x00016400ff0d77ac */ /* 0x000f220008000800 */
[----:B--2---:R-:W-:Y:S02]  /*14c0*/  UIMAD.WIDE.U32 UR4, UR30, UR8, URZ ;  /* 0x000000081e0472a5 */ /* 0x004fe4000f8e00ff */
[----:B------:R-:W-:Y:S02]  /*14d0*/  UIMAD.WIDE.U32 UR6, UR31, UR11, URZ ;  /* 0x0000000b1f0672a5 */ /* 0x000fe4000f8e00ff */
[----:B---3--:R-:W-:Y:S02]  /*14e0*/  UISETP.NE.AND UP0, UPT, UR12, 0x1, UPT ;  /* 0x000000010c00788c */ /* 0x008fe4000bf05270 */
[----:B------:R-:W-:-:S03]  /*14f0*/  USHF.R.U32.HI UR5, URZ, UR9, UR5 ;  /* 0x00000009ff057299 */ /* 0x000fc60008011605 */
[----:B------:R-:W-:Y:S01]  /*1500*/  UMOV UR4, UR7 ;  /* 0x0000000700047c82 */ /* 0x000fe20008000000 */
[----:B------:R-:W-:Y:S02]  /*1510*/  USEL UR5, UR30, UR5, !UP0 ;  /* 0x000000051e057287 */ /* 0x000fe4000c000000 */
[----:B------:R-:W-:Y:S02]  /*1520*/  UISETP.NE.AND UP0, UPT, UR10, 0x1, UPT ;  /* 0x000000010a00788c */ /* 0x000fe4000bf05270 */
[----:B----4-:R-:W-:-:S04]  /*1530*/  USHF.R.U32.HI UR4, URZ, UR13, UR4 ;  /* 0x0000000dff047299 */ /* 0x010fc80008011604 */
[----:B------:R-:W-:-:S04]  /*1540*/  USEL UR4, UR31, UR4, !UP0 ;  /* 0x000000041f047287 */ /* 0x000fc8000c000000 */
[----:B------:R-:W-:Y:S02]  /*1550*/  UIADD3 UR6, UPT, UPT, UR5, -UR4, URZ ;  /* 0x8000000405067290 */ /* 0x000fe4000fffe0ff */
[----:B------:R-:W-:Y:S02]  /*1560*/  UIADD3 UR4, UPT, UPT, -UR5, UR4, URZ ;  /* 0x0000000405047290 */ /* 0x000fe4000fffe1ff */
[----:B------:R-:W-:Y:S02]  /*1570*/  UIMAD UR31, UR6, UR10, UR31 ;  /* 0x0000000a061f72a4 */ /* 0x000fe4000f8e021f */
[----:B------:R-:W-:-:S12]  /*1580*/  UIMAD UR30, UR4, UR12, UR30 ;  /* 0x0000000c041e72a4 */ /* 0x000fd8000f8e021e */
.L_x_19:
[----:B------:R-:W-:Y:S01]  /*1590*/  UISETP.NE.AND UP0, UPT, UR18, 0x2, UPT ;  /* 0x000000021200788c */ /* 0x000fe2000bf05270 */
[----:B------:R-:W-:Y:S09]  /*15a0*/  BRA.U !UP5, `(.L_x_20) ;  /* 0x000000010d0c7547 */ /* 0x000ff2000b800000 */
[----:B------:R-:W-:Y:S01]  /*15b0*/  UCGABAR_WAIT ;  /* 0x0000000000007dc7 */ /* 0x000fe20008000000 */
[----:B------:R-:W-:Y:S01]  /*15c0*/  CCTL.IVALL ;  /* 0x00000000ff00798f */ /* 0x000fe20002000000 */
[----:B------:R-:W-:Y:S05]  /*15d0*/  BRA `(.L_x_21) ;  /* 0x0000000000047947 */ /* 0x000fea0003800000 */
.L_x_20:
[----:B------:R-:W-:Y:S06]  /*15e0*/  BAR.SYNC.DEFER_BLOCKING 0x0 ;  /* 0x0000000000007b1d */ /* 0x000fec0000010000 */
.L_x_21:
[----:B------:R-:W-:Y:S05]  /*15f0*/  BRA.U UP0, `(.L_x_22) ;  /* 0x0000001100987547 */ /* 0x000fea000b800000 */
[----:B------:R-:W2:Y:S01]  /*1600*/  LDCU UR6, c[0x0][0x38c] ;  /* 0x00007180ff0677ac */ /* 0x000ea20008000800 */
[----:B------:R-:W3:Y:S01]  /*1610*/  S2UR UR8, SR_CgaCtaId ;  /* 0x00000000000879c3 */ /* 0x000ee20000008800 */
[----:B------:R-:W-:Y:S01]  /*1620*/  PLOP3.LUT P1, PT, PT, PT, UP3, 0x80, 0x8 ;  /* 0x000000000008781c */ /* 0x000fe20003f2f038 */
[----:B------:R-:W-:Y:S01]  /*1630*/  IMAD.MOV.U32 R12, RZ, RZ, 0x1 ;  /* 0x00000001ff0c7424 */ /* 0x000fe200078e00ff */
[----:B------:R-:W-:Y:S01]  /*1640*/  UMOV UR7, 0x400 ;  /* 0x0000040000077882 */ /* 0x000fe20000000000 */
[----:B------:R-:W-:Y:S01]  /*1650*/  UISETP.NE.AND UP1, UPT, UR18, URZ, UPT ;  /* 0x000000ff1200728c */ /* 0x000fe2000bf25270 */
[----:B------:R-:W-:Y:S01]  /*1660*/  ISETP.EQ.OR P2, PT, R0, RZ, P3 ;  /* 0x000000ff0000720c */ /* 0x000fe20001f42670 */
[----:B------:R-:W-:Y:S01]  /*1670*/  USEL UR24, URZ, 0x1, UP6 ;  /* 0x00000001ff187887 */ /* 0x000fe2000b000000 */
[----:B------:R-:W-:Y:S02]  /*1680*/  PLOP3.LUT P1, PT, P1, PT, PT, 0x8, 0x80 ;  /* 0x000000000080781c */ /* 0x000fe40000f2e170 */
[----:B------:R-:W-:Y:S01]  /*1690*/  CS2R R10, SRZ ;  /* 0x00000000000a7805 */ /* 0x000fe2000001ff00 */
[----:B------:R-:W-:Y:S01]  /*16a0*/  IMAD.MOV.U32 R9, RZ, RZ, RZ ;  /* 0x000000ffff097224 */ /* 0x000fe200078e00ff */
[----:B------:R-:W4:Y:S01]  /*16b0*/  LDCU UR40, c[0x0][0x370] ;  /* 0x00006e00ff2877ac */ /* 0x000f220008000800 */
[----:B------:R-:W-:Y:S01]  /*16c0*/  IMAD.MOV.U32 R8, RZ, RZ, 0x1 ;  /* 0x00000001ff087424 */ /* 0x000fe200078e00ff */
[----:B------:R-:W1:Y:S01]  /*16d0*/  LDCU.64 UR26, c[0x0][0x348] ;  /* 0x00006900ff1a77ac */ /* 0x000e620008000a00 */
[----:B--2---:R-:W-:-:S02]  /*16e0*/  UIADD3 UR5, UPT, UPT, UR6, 0x7f, URZ ;  /* 0x0000007f06057890 */ /* 0x004fc4000fffe0ff */
[----:B------:R-:W-:Y:S02]  /*16f0*/  USHF.R.U32.HI UR45, URZ, 0x7, UR28 ;  /* 0x00000007ff2d7899 */ /* 0x000fe4000801161c */
[----:B------:R-:W-:Y:S02]  /*1700*/  USHF.R.S32.HI UR4, URZ, 0x1f, UR5 ;  /* 0x0000001fff047899 */ /* 0x000fe40008011405 */
[----:B---3--:R-:W-:Y:S02]  /*1710*/  ULEA UR7, UR8, UR7, 0x18 ;  /* 0x0000000708077291 */ /* 0x008fe4000f8ec0ff */
[----:B------:R-:W-:Y:S02]  /*1720*/  ULEA.HI UR4, UR4, UR5, URZ, 0x7 ;  /* 0x0000000504047291 */ /* 0x000fe4000f8f38ff */
[----:B------:R-:W-:Y:S02]  /*1730*/  UIADD3 UR46, UPT, UPT, UR6, 0xfe, URZ ;  /* 0x000000fe062e7890 */ /* 0x000fe4000fffe0ff */
[----:B------:R-:W-:-:S02]  /*1740*/  USHF.R.S32.HI UR43, URZ, 0x7, UR4 ;  /* 0x00000007ff2b7899 */ /* 0x000fc40008011404 */
[----:B------:R-:W-:Y:S02]  /*1750*/  UIADD3 UR4, UPT, UPT, UR6, -0x1, URZ ;  /* 0xffffffff06047890 */ /* 0x000fe4000fffe0ff */
[----:B------:R-:W-:Y:S02]  /*1760*/  UISETP.LT.U32.AND UP0, UPT, UR43, 0x3, UPT ;  /* 0x000000032b00788c */ /* 0x000fe4000bf01070 */
[----:B------:R-:W-:Y:S02]  /*1770*/  UISETP.GE.U32.AND UP2, UPT, UR4, -0xff, UPT ;  /* 0xffffff010400788c */ /* 0x000fe4000bf46070 */
[----:B------:R-:W-:Y:S01]  /*1780*/  USEL UR41, UR43, 0x3, UP0 ;  /* 0x000000032b297887 */ /* 0x000fe20008000000 */
[----:B------:R-:W2:Y:S03]  /*1790*/  LDCU UR39, c[0x0][0x374] ;  /* 0x00006e80ff2777ac */ /* 0x000ea60008000800 */
[----:B------:R-:W-:-:S02]  /*17a0*/  UIADD3 UR21, UPT, UPT, UR41, -0x1, URZ ;  /* 0xffffffff29157890 */ /* 0x000fc4000fffe0ff */
[----:B------:R-:W-:-:S03]  /*17b0*/  USEL UR24, UR24, 0x2, UP1 ;  /* 0x0000000218187887 */ /* 0x000fc60008800000 */
[----:B------:R-:W-:Y:S02]  /*17c0*/  @UP2 UIADD3 UR21, UPT, UPT, UR41, URZ, URZ ;  /* 0x000000ff29152290 */ /* 0x000fe4000fffe0ff */
[----:B------:R-:W-:Y:S02]  /*17d0*/  UIADD3 UR29, UPT, UPT, UR7, 0xc400, UR28 ;  /* 0x0000c400071d7890 */ /* 0x000fe4000fffe01c */
[----:B------:R-:W-:Y:S02]  /*17e0*/  UIADD3 UR44, UPT, UPT, UR43, -UR41, URZ ;  /* 0x800000292b2c7290 */ /* 0x000fe4000fffe0ff */
[----:B------:R-:W-:Y:S01]  /*17f0*/  UIADD3 UR21, UPT, UPT, UR21, 0x1, URZ ;  /* 0x0000000115157890 */ /* 0x000fe2000fffe0ff */
[----:B-1--4-:R-:W-:-:S11]  /*1800*/  UMOV UR5, URZ ;  /* 0x000000ff00057c82 */ /* 0x012fd60008000000 */
.L_x_42:
[----:B-1----:R-:W1:Y:S02]  /*1810*/  S2UR UR4, SR_CgaCtaId ;  /* 0x00000000000479c3 */ /* 0x002e640000008800 */
[----:B-1----:R-:W-:-:S09]  /*1820*/  UISETP.NE.AND UP0, UPT, UR4, URZ, UPT ;  /* 0x000000ff0400728c */ /* 0x002fd2000bf05270 */
[----:B------:R-:W-:Y:S05]  /*1830*/  BRA.U UP0, `(.L_x_23) ;  /* 0x0000000100287547 */ /* 0x000fea000b800000 */
[----:B------:R-:W-:Y:S02]  /*1840*/  LEA R0, R9, UR7, 0x3 ;  /* 0x0000000709007c11 */ /* 0x000fe4000f8e18ff */
[----:B------:R-:W-:-:S04]  /*1850*/  SHF.L.U32 R3, R8, 0x1f, RZ ;  /* 0x0000001f08037819 */ /* 0x000fc800000006ff */
[----:B------:R-:W1:Y:S02]  /*1860*/  SYNCS.PHASECHK.TRANS64.TRYWAIT P0, [R0+URZ+0xf0], R3 ;  /* 0x0000f003000075a7 */ /* 0x000e6400080011ff */
[----:B-1----:R-:W-:Y:S05]  /*1870*/  @!P0 BRA `(.L_x_24) ;  /* 0x0000007c00948947 */ /* 0x002fea0003800000 */
.L_x_131:
[----:B------:R3:W-:Y:S01]  /*1880*/  SYNCS.ARRIVE.TRANS64.A1T0 RZ, [R0+URZ+0xe0], RZ ;  /* 0x0000e0ff00ff79a7 */ /* 0x0007e200081000ff */
[----:B------:R-:W-:-:S05]  /*1890*/  VIADD R9, R9, 0x1 ;  /* 0x0000000109097836 */ /* 0x000fca0000000000 */
[----:B------:R-:W-:-:S04]  /*18a0*/  ISETP.NE.AND P0, PT, R9, 0x2, PT ;  /* 0x000000020900780c */ /* 0x000fc80003f05270 */
[----:B-1----:R-:W-:Y:S02]  /*18b0*/  SEL R3, RZ, 0x1, P0 ;  /* 0x00000001ff037807 */ /* 0x002fe40000000000 */
[----:B------:R-:W-:Y:S02]  /*18c0*/  SEL R9, R9, RZ, P0 ;  /* 0x000000ff09097207 */ /* 0x000fe40000000000 */
[----:B------:R-:W-:-:S07]  /*18d0*/  LOP3.LUT R8, R8, R3, RZ, 0x3c, !PT ;  /* 0x0000000308087212 */ /* 0x000fce00078e3cff */
.L_x_23:
[----:B------:R-:W-:Y:S01]  /*18e0*/  ULEA UR4, UR5, UR7, 0x3 ;  /* 0x0000000705047291 */ /* 0x000fe2000f8e18ff */
[----:B---3--:R-:W-:Y:S01]  /*18f0*/  SHF.L.U32 R0, R12, 0x1f, RZ ;  /* 0x0000001f0c007819 */ /* 0x008fe200000006ff */
[----:B------:R-:W-:Y:S02]  /*1900*/  UISETP.GE.U32.AND UP0, UPT, UR46, 0xff, UPT ;  /* 0x000000ff2e00788c */ /* 0x000fe4000bf06070 */
[----:B------:R-:W-:Y:S02]  /*1910*/  USHF.L.U32 UR35, UR30, 0x6, URZ ;  /* 0x000000061e237899 */ /* 0x000fe400080006ff */
[----:B------:R-:W-:Y:S01]  /*1920*/  ULEA UR19, UR31, UR45, 0x8 ;  /* 0x0000002d1f137291 */ /* 0x000fe2000f8e40ff */
[----:B------:R-:W-:Y:S02]  /*1930*/  UMOV UR13, URZ ;  /* 0x000000ff000d7c82 */ /* 0x000fe40008000000 */
[----:B------:R1:W3:Y:S02]  /*1940*/  SYNCS.PHASECHK.TRANS64.TRYWAIT P0, [UR4+0x18], R0 ;  /* 0x00001800ff0075a7 */ /* 0x0002e40008001104 */
[----:B------:R-:W-:Y:S07]  /*1950*/  BRA.U !UP0, `(.L_x_25) ;  /* 0x0000000108bc7547 */ /* 0x000fee000b800000 */
[----:B------:R-:W-:Y:S01]  /*1960*/  UMOV UR6, URZ ;  /* 0x000000ff00067c82 */ /* 0x000fe20008000000 */
[----:B------:R-:W-:-:S05]  /*1970*/  UMOV UR4, UR5 ;  /* 0x0000000500047c82 */ /* 0x000fca0008000000 */
.L_x_31:
[----:B------:R-:W-:Y:S01]  /*1980*/  ULEA UR33, UR4, UR7, 0x3 ;  /* 0x0000000704217291 */ /* 0x000fe2000f8e18ff */
[----:B---3--:R-:W-:Y:S01]  /*1990*/  @!P3 MOV R2, 0xa000 ;  /* 0x0000a0000002b802 */ /* 0x008fe20000000f00 */
[----:B-1-34-:R-:W-:Y:S10]  /*19a0*/  @P0 BRA `(.L_x_26) ;  /* 0x00000000000c0947 */ /* 0x01aff40003800000 */
[----:B------:R-:W-:-:S04]  /*19b0*/  SHF.L.U32 R3, R12, 0x1f, RZ ;  /* 0x0000001f0c037819 */ /* 0x000fc800000006ff */
[----:B------:R-:W3:Y:S02]  /*19c0*/  SYNCS.PHASECHK.TRANS64.TRYWAIT P0, [UR33+0x18], R3 ;  /* 0x00001803ff0075a7 */ /* 0x000ee40008001121 */
[----:B---3--:R-:W-:Y:S05]  /*19d0*/  @!P0 BRA `(.L_x_27) ;  /* 0x0000007c00508947 */ /* 0x008fea0003800000 */
.L_x_26:
[----:B------:R3:W-:Y:S01]  /*19e0*/  @!P3 SYNCS.ARRIVE.TRANS64 RZ, [UR33], R2 ;  /* 0x00000002ffffb9a7 */ /* 0x0007e20008000021 */
[----:B------:R-:W-:-:S04]  /*19f0*/  ULOP3.LUT UR5, UR24, 0x2, URZ, 0xfc, !UPT ;  /* 0x0000000218057892 */ /* 0x000fc8000f8efcff */
[----:B------:R-:W-:-:S09]  /*1a00*/  UISETP.NE.AND UP0, UPT, UR5, 0x2, UPT ;  /* 0x000000020500788c */ /* 0x000fd2000bf05270 */
[----:B------:R-:W-:Y:S05]  /*1a10*/  BRA.U UP0, `(.L_x_28) ;  /* 0x0000000100047547 */ /* 0x000fea000b800000 */
[----:B--2---:R-:W-:Y:S05]  /*1a20*/  BPT.TRAP 0x1 ;  /* 0x000000040000795c */ /* 0x004fea0000300000 */
.L_x_28:
[----:B------:R-:W-:Y:S04]  /*1a30*/  BSSY.RECONVERGENT B0, `(.L_x_29) ;  /* 0x0000003000007945 */ /* 0x000fe80003800200 */
[----:B------:R-:W-:Y:S05]  /*1a40*/  @P2 BRA `(.L_x_30) ;  /* 0x0000000000042947 */ /* 0x000fea0003800000 */
[----:B--2---:R-:W-:Y:S05]  /*1a50*/  BPT.TRAP 0x1 ;  /* 0x000000040000795c */ /* 0x004fea0000300000 */
.L_x_30:
[----:B--2---:R-:W-:Y:S05]  /*1a60*/  BSYNC.RECONVERGENT B0 ;  /* 0x0000000000007941 */ /* 0x004fea0003800200 */
.L_x_29:
[----:B------:R-:W-:Y:S02]  /*1a70*/  UIADD3 UR5, UPT, UPT, UR4, 0x1, URZ ;  /* 0x0000000104057890 */ /* 0x000fe4000fffe0ff */
[----:B------:R-:W-:Y:S02]  /*1a80*/  USHF.L.U32 UR34, UR6, 0x7, URZ ;  /* 0x0000000706227899 */ /* 0x000fe400080006ff */
[----:B------:R-:W-:Y:S02]  /*1a90*/  UISETP.NE.AND UP0, UPT, UR5, 0x3, UPT ;  /* 0x000000030500788c */ /* 0x000fe4000bf05270 */
[----:B------:R-:W-:Y:S02]  /*1aa0*/  UIADD3 UR6, UPT, UPT, UR6, 0x1, URZ ;  /* 0x0000000106067890 */ /* 0x000fe4000fffe0ff */
[----:B------:R-:W-:Y:S02]  /*1ab0*/  USEL UR9, URZ, 0x1, UP0 ;  /* 0x00000001ff097887 */ /* 0x000fe40008000000 */
[----:B------:R-:W-:-:S02]  /*1ac0*/  USEL UR5, UR5, URZ, UP0 ;  /* 0x000000ff05057287 */ /* 0x000fc40008000000 */
[----:B------:R-:W-:Y:S02]  /*1ad0*/  ULEA UR32, UR4, UR7, 0xd ;  /* 0x0000000704207291 */ /* 0x000fe4000f8e68ff */
[----:B------:R-:W-:Y:S01]  /*1ae0*/  ULEA UR8, UR5, UR7, 0x3 ;  /* 0x0000000705087291 */ /* 0x000fe2000f8e18ff */
[----:B------:R-:W-:Y:S01]  /*1af0*/  LOP3.LUT R12, R12, UR9, RZ, 0x3c, !PT ;  /* 0x000000090c0c7c12 */ /* 0x000fe2000f8e3cff */
[----:B------:R-:W-:Y:S02]  /*1b00*/  UIADD3 UR10, UP1, UPT, UR26, 0x80, URZ ;  /* 0x000000801a0a7890 */ /* 0x000fe4000ff3e0ff */
[----:B------:R-:W-:Y:S01]  /*1b10*/  ULEA UR16, UR4, UR28, 0xf ;  /* 0x0000001c04107291 */ /* 0x000fe2000f8e78ff */
[----:B-1----:R-:W-:Y:S01]  /*1b20*/  SHF.L.U32 R0, R12, 0x1f, RZ ;  /* 0x0000001f0c007819 */ /* 0x002fe200000006ff */
[----:B------:R-:W-:Y:S02]  /*1b30*/  UIADD3.X UR11, UPT, UPT, URZ, UR27, URZ, UP1, !UPT ;  /* 0x0000001bff0b7290 */ /* 0x000fe40008ffe4ff */
[----:B------:R-:W-:Y:S01]  /*1b40*/  UIADD3 UR32, UPT, UPT, UR32, 0x6400, URZ ;  /* 0x0000640020207890 */ /* 0x000fe2000fffe0ff */
[----:B------:R4:W1:Y:S01]  /*1b50*/  SYNCS.PHASECHK.TRANS64.TRYWAIT P0, [UR8+0x18], R0 ;  /* 0x00001800ff0075a7 */ /* 0x0008620008001108 */
[----:B------:R-:W-:-:S02]  /*1b60*/  UIADD3 UR8, UP0, UPT, UR26, 0x180, URZ ;  /* 0x000001801a087890 */ /* 0x000fc4000ff1e0ff */
[----:B------:R-:W-:Y:S02]  /*1b70*/  UIADD3 UR16, UPT, UPT, UR7, 0xc400, UR16 ;  /* 0x0000c40007107890 */ /* 0x000fe4000fffe010 */
[----:B------:R-:W-:Y:S02]  /*1b80*/  UIADD3.X UR9, UPT, UPT, URZ, UR27, URZ, UP0, !UPT ;  /* 0x0000001bff097290 */ /* 0x000fe400087fe4ff */
[----:B------:R-:W-:Y:S01]  /*1b90*/  UISETP.NE.AND UP0, UPT, UR6, UR21, UPT ;  /* 0x000000150600728c */ /* 0x000fe2000bf05270 */
[----:B------:R-:W-:Y:S01]  /*1ba0*/  UMOV UR12, 0x0 ;  /* 0x00000000000c7882 */ /* 0x000fe20000000000 */
[----:B------:R-:W-:Y:S01]  /*1bb0*/  UMOV UR13, 0x10000000 ;  /* 0x10000000000d7882 */ /* 0x000fe20000000000 */
[----:B------:R-:W-:Y:S01]  /*1bc0*/  UMOV UR4, 0x30000 ;  /* 0x0003000000047882 */ /* 0x000fe20000000000 */
[----:B------:R-:W-:Y:S01]  /*1bd0*/  UMOV UR20, UR36 ;  /* 0x0000002400147c82 */ /* 0x000fe20008000000 */
[----:B------:R-:W-:Y:S01]  /*1be0*/  UMOV UR17, UR33 ;  /* 0x0000002100117c82 */ /* 0x000fe20008000000 */
[----:B------:R-:W-:Y:S01]  /*1bf0*/  UMOV UR18, UR34 ;  /* 0x0000002200127c82 */ /* 0x000fe20008000000 */
[----:B------:R-:W-:Y:S01]  /*1c00*/  UTMALDG.3D [UR32], [UR10], desc[UR12] ;  /* 0x00000c200a0075b4 */ /* 0x000fe20008011000 */
[----:B------:R2:W-:Y:S02]  /*1c10*/  UTMALDG.3D.MULTICAST [UR16], [UR8], UR4, desc[UR12] ;  /* 0x00000c10080073b4 */ /* 0x0005e40008011804 */
[----:B--2---:R-:W-:Y:S01]  /*1c20*/  UMOV UR13, UR21 ;  /* 0x00000015000d7c82 */ /* 0x004fe20008000000 */
[----:B------:R-:W-:Y:S01]  /*1c30*/  UMOV UR4, UR5 ;  /* 0x0000000500047c82 */ /* 0x000fe20008000000 */
[----:B------:R-:W-:Y:S05]  /*1c40*/  BRA.U UP0, `(.L_x_31) ;  /* 0xfffffffd004c7547 */ /* 0x000fea000b83ffff */
.L_x_25:
[----:B------:R-:W-:Y:S01]  /*1c50*/  ULEA UR4, UR5, UR7, 0x3 ;  /* 0x0000000705047291 */ /* 0x000fe2000f8e18ff */
[----:B-1--4-:R-:W-:Y:S01]  /*1c60*/  SHF.L.U32 R0, R12, 0x1f, RZ ;  /* 0x0000001f0c007819 */ /* 0x012fe200000006ff */
[----:B------:R-:W-:Y:S01]  /*1c70*/  @!P1 SYNCS.ARRIVE.TRANS64.A1T0 RZ, [UR7+0x78], RZ ;  /* 0x000078ffffff99a7 */ /* 0x000fe20008100007 */
[----:B------:R-:W-:-:S06]  /*1c80*/  UISETP.GT.AND UP0, UPT, UR43, UR41, UPT ;  /* 0x000000292b00728c */ /* 0x000fcc000bf04270 */
[----:B---3--:R1:W3:Y:S03]  /*1c90*/  SYNCS.PHASECHK.TRANS64.TRYWAIT P0, [UR4+0x18], R0 ;  /* 0x00001800ff0075a7 */ /* 0x0082e60008001104 */
[----:B------:R-:W-:Y:S05]  /*1ca0*/  BRA.U !UP0, `(.L_x_32) ;  /* 0x0000000108bc7547 */ /* 0x000fea000b800000 */
[----:B------:R-:W-:Y:S01]  /*1cb0*/  UIADD3 UR25, UPT, UPT, UR44, UR13, URZ ;  /* 0x0000000d2c197290 */ /* 0x000fe2000fffe0ff */
[----:B------:R-:W-:-:S11]  /*1cc0*/  UMOV UR4, UR5 ;  /* 0x0000000500047c82 */ /* 0x000fd60008000000 */
.L_x_38:
[----:B------:R-:W-:Y:S01]  /*1cd0*/  ULEA UR9, UR4, UR7, 0x3 ;  /* 0x0000000704097291 */ /* 0x000fe2000f8e18ff */
[----:B---3--:R-:W-:Y:S01]  /*1ce0*/  @!P3 MOV R2, 0xa000 ;  /* 0x0000a0000002b802 */ /* 0x008fe20000000f00 */
[----:B-1-3--:R-:W-:Y:S10]  /*1cf0*/  @P0 BRA `(.L_x_33) ;  /* 0x00000000000c0947 */ /* 0x00aff40003800000 */
[----:B------:R-:W-:-:S04]  /*1d00*/  SHF.L.U32 R3, R12, 0x1f, RZ ;  /* 0x0000001f0c037819 */ /* 0x000fc800000006ff */
[----:B------:R-:W3:Y:S02]  /*1d10*/  SYNCS.PHASECHK.TRANS64.TRYWAIT P0, [UR9+0x18], R3 ;  /* 0x00001803ff0075a7 */ /* 0x000ee40008001109 */
[----:B---3--:R-:W-:Y:S05]  /*1d20*/  @!P0 BRA `(.L_x_34) ;  /* 0x0000007800948947 */ /* 0x008fea0003800000 */
.L_x_33:
[----:B------:R3:W-:Y:S01]  /*1d30*/  @!P3 SYNCS.ARRIVE.TRANS64 RZ, [UR9], R2 ;  /* 0x00000002ffffb9a7 */ /* 0x0007e20008000009 */
[----:B------:R-:W-:-:S04]  /*1d40*/  ULOP3.LUT UR5, UR24, 0x2, URZ, 0xfc, !UPT ;  /* 0x0000000218057892 */ /* 0x000fc8000f8efcff */
[----:B------:R-:W-:-:S09]  /*1d50*/  UISETP.NE.AND UP0, UPT, UR5, 0x2, UPT ;  /* 0x000000020500788c */ /* 0x000fd2000bf05270 */
[----:B------:R-:W-:Y:S05]  /*1d60*/  BRA.U UP0, `(.L_x_35) ;  /* 0x0000000100047547 */ /* 0x000fea000b800000 */
[----:B--2---:R-:W-:Y:S05]  /*1d70*/  BPT.TRAP 0x1 ;  /* 0x000000040000795c */ /* 0x004fea0000300000 */
.L_x_35:
[----:B------:R-:W-:Y:S04]  /*1d80*/  BSSY.RECONVERGENT B0, `(.L_x_36) ;  /* 0x0000003000007945 */ /* 0x000fe80003800200 */
[----:B------:R-:W-:Y:S05]  /*1d90*/  @P2 BRA `(.L_x_37) ;  /* 0x0000000000042947 */ /* 0x000fea0003800000 */
[----:B--2---:R-:W-:Y:S05]  /*1da0*/  BPT.TRAP 0x1 ;  /* 0x000000040000795c */ /* 0x004fea0000300000 */
.L_x_37:
[----:B--2---:R-:W-:Y:S05]  /*1db0*/  BSYNC.RECONVERGENT B0 ;  /* 0x0000000000007941 */ /* 0x004fea0003800200 */
.L_x_36:
[----:B------:R-:W-:Y:S02]  /*1dc0*/  UIADD3 UR5, UPT, UPT, UR4, 0x1, URZ ;  /* 0x0000000104057890 */ /* 0x000fe4000fffe0ff */
[----:B------:R-:W-:Y:S02]  /*1dd0*/  UIADD3 UR14, UP1, UPT, UR26, 0x80, URZ ;  /* 0x000000801a0e7890 */ /* 0x000fe4000ff3e0ff */
[----:B------:R-:W-:Y:S02]  /*1de0*/  UISETP.NE.AND UP0, UPT, UR5, 0x3, UPT ;  /* 0x000000030500788c */ /* 0x000fe4000bf05270 */
[----:B------:R-:W-:Y:S02]  /*1df0*/  USHF.L.U32 UR10, UR13, 0x7, URZ ;  /* 0x000000070d0a7899 */ /* 0x000fe400080006ff */
[----:B------:R-:W-:Y:S02]  /*1e00*/  USEL UR8, URZ, 0x1, UP0 ;  /* 0x00000001ff087887 */ /* 0x000fe40008000000 */
[----:B------:R-:W-:-:S02]  /*1e10*/  USEL UR5, UR5, URZ, UP0 ;  /* 0x000000ff05057287 */ /* 0x000fc40008000000 */
[----:B------:R-:W-:Y:S02]  /*1e20*/  UIADD3 UR22, UP0, UPT, UR26, 0x180, URZ ;  /* 0x000001801a167890 */ /* 0x000fe4000ff1e0ff */
[----:B------:R-:W-:Y:S01]  /*1e30*/  LOP3.LUT R12, R12, UR8, RZ, 0x3c, !PT ;  /* 0x000000080c0c7c12 */ /* 0x000fe2000f8e3cff */
[----:B------:R-:W-:Y:S02]  /*1e40*/  ULEA UR8, UR4, UR7, 0xd ;  /* 0x0000000704087291 */ /* 0x000fe4000f8e68ff */
[----:B------:R-:W-:Y:S01]  /*1e50*/  ULEA UR6, UR5, UR7, 0x3 ;  /* 0x0000000705067291 */ /* 0x000fe2000f8e18ff */
[----:B-1----:R-:W-:Y:S01]  /*1e60*/  SHF.L.U32 R0, R12, 0x1f, RZ ;  /* 0x0000001f0c007819 */ /* 0x002fe200000006ff */
[----:B------:R-:W-:Y:S02]  /*1e70*/  UIADD3 UR8, UPT, UPT, UR8, 0x6400, URZ ;  /* 0x0000640008087890 */ /* 0x000fe4000fffe0ff */
[----:B------:R-:W-:Y:S02]  /*1e80*/  UIADD3.X UR15, UPT, UPT, URZ, UR27, URZ, UP1, !UPT ;  /* 0x0000001bff0f7290 */ /* 0x000fe40008ffe4ff */
[----:B------:R-:W-:-:S02]  /*1e90*/  ULEA UR16, UR4, UR29, 0xf ;  /* 0x0000001d04107291 */ /* 0x000fc4000f8e78ff */
[----:B------:R-:W-:Y:S01]  /*1ea0*/  UIADD3.X UR23, UPT, UPT, URZ, UR27, URZ, UP0, !UPT ;  /* 0x0000001bff177290 */ /* 0x000fe200087fe4ff */
[----:B------:R4:W1:Y:S01]  /*1eb0*/  SYNCS.PHASECHK.TRANS64.TRYWAIT P0, [UR6+0x18], R0 ;  /* 0x00001800ff0075a7 */ /* 0x0008620008001106 */
[----:B------:R-:W-:Y:S01]  /*1ec0*/  UMOV UR30, 0x0 ;  /* 0x00000000001e7882 */ /* 0x000fe20000000000 */
[----:B------:R-:W-:Y:S01]  /*1ed0*/  UMOV UR31, 0x10000000 ;  /* 0x10000000001f7882 */ /* 0x000fe20000000000 */
[----:B------:R-:W-:Y:S01]  /*1ee0*/  UMOV UR11, UR35 ;  /* 0x00000023000b7c82 */ /* 0x000fe20008000000 */
[----:B------:R-:W-:Y:S01]  /*1ef0*/  UMOV UR12, UR36 ;  /* 0x00000024000c7c82 */ /* 0x000fe20008000000 */
[----:B------:R-:W-:Y:S01]  /*1f00*/  UMOV UR6, 0x30000 ;  /* 0x0003000000067882 */ /* 0x000fe20000000000 */
[----:B------:R-:W-:Y:S01]  /*1f10*/  UMOV UR20, UR36 ;  /* 0x0000002400147c82 */ /* 0x000fe20008000000 */
[----:B------:R-:W-:Y:S01]  /*1f20*/  UMOV UR17, UR9 ;  /* 0x0000000900117c82 */ /* 0x000fe20008000000 */
[----:B------:R-:W-:Y:S01]  /*1f30*/  UMOV UR18, UR10 ;  /* 0x0000000a00127c82 */ /* 0x000fe20008000000 */
[----:B------:R4:W-:Y:S01]  /*1f40*/  UTMALDG.3D [UR8], [UR14], desc[UR30] ;  /* 0x00001e080e0075b4 */ /* 0x0009e20008011000 */
[----:B------:R-:W-:Y:S01]  /*1f50*/  UIADD3 UR13, UPT, UPT, UR13, 0x1, URZ ;  /* 0x000000010d0d7890 */ /* 0x000fe2000fffe0ff */
[----:B------:R-:W-:-:S03]  /*1f60*/  UMOV UR4, UR5 ;  /* 0x0000000500047c82 */ /* 0x000fc60008000000 */
[----:B------:R-:W-:Y:S01]  /*1f70*/  UISETP.NE.AND UP0, UPT, UR13, UR25, UPT ;  /* 0x000000190d00728c */ /* 0x000fe2000bf05270 */
[----:B------:R4:W-:Y:S08]  /*1f80*/  UTMALDG.3D.MULTICAST [UR16], [UR22], UR6, desc[UR30] ;  /* 0x00001e10160073b4 */ /* 0x0009f00008011806 */
[----:B----4-:R-:W-:Y:S05]  /*1f90*/  BRA.U UP0, `(.L_x_38) ;  /* 0xfffffffd004c7547 */ /* 0x010fea000b83ffff */
.L_x_32:
[C---:B------:R-:W-:Y:S01]  /*1fa0*/  LEA R3, R11.reuse, UR7, 0x3 ;  /* 0x000000070b037c11 */ /* 0x040fe2000f8e18ff */
[----:B------:R-:W-:Y:S01]  /*1fb0*/  NOP ;  /* 0x0000000000007918 */ /* 0x000fe20000000000 */
[----:B-1----:R-:W-:Y:S02]  /*1fc0*/  SHF.L.U32 R0, R10, 0x1f, RZ ;  /* 0x0000001f0a007819 */ /* 0x002fe400000006ff */
[----:B------:R-:W-:Y:S02]  /*1fd0*/  LEA R5, R11, UR7, 0x4 ;  /* 0x000000070b057c11 */ /* 0x000fe4000f8e20ff */
[----:B---3--:R-:W1:Y:S02]  /*1fe0*/  SYNCS.PHASECHK.TRANS64.TRYWAIT P0, [R3+URZ+0x80], R0 ;  /* 0x00008000030075a7 */ /* 0x008e6400080011ff */
[----:B-1----:R-:W-:Y:S05]  /*1ff0*/  @!P0 BRA `(.L_x_39) ;  /* 0x0000007400f88947 */ /* 0x002fea0003800000 */
.L_x_134:
[----:B------:R-:W3:Y:S01]  /*2000*/  LDS.128 R4, [R5+0x110] ;  /* 0x0001100005047984 */ /* 0x000ee20000000c00 */
[----:B------:R-:W-:Y:S01]  /*2010*/  UISETP.GE.AND UP0, UPT, UR42, 0x1, UPT ;  /* 0x000000012a00788c */ /* 0x000fe2000bf06270 */
[----:B------:R-:W-:Y:S01]  /*2020*/  @!PT LDS RZ, [RZ] ;  /* 0x00000000fffff984 */ /* 0x000fe20000000800 */
[----:B------:R-:W-:Y:S01]  /*2030*/  @!PT LDS RZ, [RZ] ;  /* 0x00000000fffff984 */ /* 0x000fe20000000800 */
[----:B------:R-:W-:Y:S01]  /*2040*/  @!PT LDS RZ, [RZ] ;  /* 0x00000000fffff984 */ /* 0x000fe20000000800 */
[----:B------:R-:W-:Y:S01]  /*2050*/  @!PT LDS RZ, [RZ] ;  /* 0x00000000fffff984 */ /* 0x000fe20000000800 */
[----:B------:R4:W-:Y:S06]  /*2060*/  MEMBAR.ALL.CTA ;  /* 0x0000000000007992 */ /* 0x0009ec0000008000 */
[----:B----4-:R-:W4:Y:S01]  /*2070*/  FENCE.VIEW.ASYNC.S ;  /* 0x00000000000073c6 */ /* 0x010f220000000000 */
[----:B---3--:R-:W-:-:S13]  /*2080*/  LOP3.LUT P0, RZ, R6, 0x1, RZ, 0xc0, !PT ;  /* 0x0000000106ff7812 */ /* 0x008fda000780c0ff */
[----:B----4-:R-:W-:Y:S01]  /*2090*/  VOTEU.ANY UP1, P0 ;  /* 0x0000000000ff7886 */ /* 0x010fe20000020100 */
[----:B------:R-:W-:-:S13]  /*20a0*/  PLOP3.LUT P0, PT, PT, PT, UP1, 0x80, 0x8 ;  /* 0x000000000008781c */ /* 0x000fda0003f0f018 */
[----:B-1----:R-:W-:Y:S02]  /*20b0*/  @P0 LOP3.LUT R0, R5, 0xffff, RZ, 0xc0, !PT ;  /* 0x0000ffff05000812 */ /* 0x002fe400078ec0ff */
[----:B------:R-:W-:Y:S02]  /*20c0*/  @P0 MOV R2, R4 ;  /* 0x0000000400020202 */ /* 0x000fe40000000f00 */
[----:B------:R-:W-:Y:S01]  /*20d0*/  @P0 R2UR UR6, R0 ;  /* 0x00000000000602ca */ /* 0x000fe200000e0000 */
[----:B------:R-:W-:Y:S01]  /*20e0*/  VIADD R0, R3, 0x90 ;  /* 0x0000009003007836 */ /* 0x000fe20000000000 */
[----:B------:R-:W-:Y:S02]  /*20f0*/  @P0 SHF.R.U32.HI R4, RZ, 0x10, R5 ;  /* 0x00000010ff040819 */ /* 0x000fe40000011605 */
[----:B------:R-:W-:Y:S02]  /*2100*/  @P0 R2UR UR8, R2 ;  /* 0x00000000020802ca */ /* 0x000fe400000e0000 */
[----:B------:R-:W-:-:S02]  /*2110*/  PRMT R0, RZ, 0x654, R0 ;  /* 0x00000654ff007816 */ /* 0x000fc40000000000 */
[----:B------:R-:W-:Y:S02]  /*2120*/  @P0 R2UR UR4, R4 ;  /* 0x00000000040402ca */ /* 0x000fe400000e0000 */
[----:B------:R1:W-:Y:S03]  /*2130*/  SYNCS.ARRIVE.TRANS64.RED.A1T0 RZ, [R0+URZ], RZ ;  /* 0x000000ff00ff79a7 */ /* 0x0003e600081004ff */
[----:B------:R-:W-:-:S04]  /*2140*/  @UP1 UMOV UR37, UR6 ;  /* 0x0000000600251c82 */ /* 0x000fc80008000000 */
[----:B------:R-:W-:-:S04]  /*2150*/  @UP1 UMOV UR38, UR8 ;  /* 0x0000000800261c82 */ /* 0x000fc80008000000 */
[----:B------:R-:W-:Y:S01]  /*2160*/  @UP1 UMOV UR36, UR4 ;  /* 0x0000000400241c82 */ /* 0x000fe20008000000 */
[----:B------:R-:W-:Y:S05]  /*2170*/  BRA.U !UP0, `(.L_x_40) ;  /* 0x0000000108d47547 */ /* 0x000fea000b800000 */
[----:B------:R-:W2:Y:S01]  /*2180*/  LDCU.128 UR12, c[0x0][0xb10] ;  /* 0x00016200ff0c77ac */ /* 0x000ea20008000c00 */
[----:B------:R-:W3:Y:S01]  /*2190*/  LDCU UR25, c[0x0][0xb20] ;  /* 0x00016400ff1977ac */ /* 0x000ee20008000800 */
[----:B------:R-:W4:Y:S01]  /*21a0*/  LDCU UR20, c[0x0][0xb0c] ;  /* 0x00016180ff1477ac */ /* 0x000f220008000800 */
[----:B------:R-:W1:Y:S01]  /*21b0*/  LDCU.64 UR10, c[0x0][0xb28] ;  /* 0x00016500ff0a77ac */ /* 0x000e620008000a00 */
[----:B------:R-:W-:Y:S02]  /*21c0*/  UISETP.NE.AND UP3, UPT, UR42, 0x1, UPT ;  /* 0x000000012a00788c */ /* 0x000fe4000bf65270 */
[----:B--2---:R-:W-:Y:S02]  /*21d0*/  UIMAD.WIDE.U32 UR16, UR39, UR15, URZ ;  /* 0x0000000f271072a5 */ /* 0x004fe4000f8e00ff */
[----:B------:R-:W-:Y:S02]  /*21e0*/  UIMAD.WIDE.U32 UR8, UR40, UR12, URZ ;  /* 0x0000000c280872a5 */ /* 0x000fe4000f8e00ff */
[----:B------:R-:W-:-:S02]  /*21f0*/  UISETP.NE.AND UP0, UPT, UR14, 0x1, UPT ;  /* 0x000000010e00788c */ /* 0x000fc4000bf05270 */
[----:B------:R-:W-:Y:S01]  /*2200*/  UIMAD.WIDE.U32 UR22, UR37, UR15, URZ ;  /* 0x0000000f251672a5 */ /* 0x000fe2000f8e00ff */
[----:B------:R-:W-:Y:S02]  /*2210*/  UMOV UR16, UR17 ;  /* 0x0000001100107c82 */ /* 0x000fe40008000000 */
[----:B------:R-:W-:Y:S01]  /*2220*/  UMOV UR8, UR9 ;  /* 0x0000000900087c82 */ /* 0x000fe20008000000 */
[----:B---3--:R-:W-:Y:S02]  /*2230*/  USHF.R.U32.HI UR16, URZ, UR25, UR16 ;  /* 0x00000019ff107299 */ /* 0x008fe40008011610 */
[----:B----4-:R-:W-:Y:S02]  /*2240*/  UISETP.NE.AND UP2, UPT, UR20, 0x1, UPT ;  /* 0x000000011400788c */ /* 0x010fe4000bf45270 */
[----:B------:R-:W-:Y:S02]  /*2250*/  USHF.R.U32.HI UR8, URZ, UR13, UR8 ;  /* 0x0000000dff087299 */ /* 0x000fe40008011608 */
[----:B------:R-:W-:-:S02]  /*2260*/  USEL UR6, UR39, UR16, !UP0 ;  /* 0x0000001027067287 */ /* 0x000fc4000c000000 */
[----:B------:R-:W-:Y:S02]  /*2270*/  USEL UR8, UR40, UR8, !UP2 ;  /* 0x0000000828087287 */ /* 0x000fe4000d000000 */
[----:B-1----:R-:W-:Y:S01]  /*2280*/  UIMAD.WIDE.U32 UR16, UR6, UR10, URZ ;  /* 0x0000000a061072a5 */ /* 0x002fe2000f8e00ff */
[----:B------:R-:W-:Y:S01]  /*2290*/  UMOV UR4, UR23 ;  /* 0x0000001700047c82 */ /* 0x000fe20008000000 */
[----:B------:R-:W-:Y:S02]  /*22a0*/  UIMAD.WIDE.U32 UR18, UR38, UR12, URZ ;  /* 0x0000000c261272a5 */ /* 0x000fe4000f8e00ff */
[----:B------:R-:W-:-:S03]  /*22b0*/  UIMAD.WIDE.U32 UR22, UR8, UR10, URZ ;  /* 0x0000000a081672a5 */ /* 0x000fc6000f8e00ff */
[----:B------:R-:W-:Y:S01]  /*22c0*/  UMOV UR16, UR17 ;  /* 0x0000001100107c82 */ /* 0x000fe20008000000 */
[----:B------:R-:W-:Y:S02]  /*22d0*/  USHF.R.U32.HI UR4, URZ, UR25, UR4 ;  /* 0x00000019ff047299 */ /* 0x000fe40008011604 */
[----:B------:R-:W-:Y:S01]  /*22e0*/  @UP3 USHF.R.U32.HI UR6, URZ, UR11, UR16 ;  /* 0x0000000bff063299 */ /* 0x000fe20008011610 */
[----:B------:R-:W-:Y:S01]  /*22f0*/  UMOV UR18, UR19 ;  /* 0x0000001300127c82 */ /* 0x000fe20008000000 */
[----:B------:R-:W-:Y:S01]  /*2300*/  UMOV UR22, UR23 ;  /* 0x0000001700167c82 */ /* 0x000fe20008000000 */
[----:B------:R-:W-:Y:S02]  /*2310*/  USHF.R.U32.HI UR13, URZ, UR13, UR18 ;  /* 0x0000000dff0d7299 */ /* 0x000fe40008011612 */
[----:B------:R-:W-:Y:S02]  /*2320*/  USEL UR4, UR37, UR4, !UP0 ;  /* 0x0000000425047287 */ /* 0x000fe4000c000000 */
[----:B------:R-:W-:-:S02]  /*2330*/  @UP3 USHF.R.U32.HI UR8, URZ, UR11, UR22 ;  /* 0x0000000bff083299 */ /* 0x000fc40008011616 */
[----:B------:R-:W-:Y:S02]  /*2340*/  UIMAD UR9, UR42, UR6, URZ ;  /* 0x000000062a0972a4 */ /* 0x000fe4000f8e02ff */
[----:B------:R-:W-:Y:S02]  /*2350*/  USEL UR6, UR38, UR13, !UP2 ;  /* 0x0000000d26067287 */ /* 0x000fe4000d000000 */
[----:B------:R-:W-:Y:S02]  /*2360*/  UIMAD UR12, UR42, UR8, URZ ;  /* 0x000000082a0c72a4 */ /* 0x000fe4000f8e02ff */
[----:B------:R-:W-:Y:S02]  /*2370*/  UISETP.GE.AND UP0, UPT, UR4, UR9, UPT ;  /* 0x000000090400728c */ /* 0x000fe4000bf06270 */
[----:B------:R-:W-:Y:S02]  /*2380*/  UIMAD.WIDE.U32 UR16, UR4, UR10, URZ ;  /* 0x0000000a041072a5 */ /* 0x000fe4000f8e00ff */
[----:B------:R-:W-:-:S02]  /*2390*/  UISETP.GE.OR UP0, UPT, UR6, UR12, UP0 ;  /* 0x0000000c0600728c */ /* 0x000fc40008706670 */
[----:B------:R-:W-:Y:S02]  /*23a0*/  UIMAD.WIDE.U32 UR12, UR6, UR10, URZ ;  /* 0x0000000a060c72a5 */ /* 0x000fe4000f8e00ff */
[----:B------:R-:W-:Y:S01]  /*23b0*/  UIADD3 UR15, UPT, UPT, -UR4, URZ, URZ ;  /* 0x000000ff040f7290 */ /* 0x000fe2000fffe1ff */
[----:B------:R-:W-:Y:S01]  /*23c0*/  UMOV UR10, UR17 ;  /* 0x00000011000a7c82 */ /* 0x000fe20008000000 */
[----:B------:R-:W-:Y:S02]  /*23d0*/  UIADD3 UR12, UPT, UPT, -UR6, URZ, URZ ;  /* 0x000000ff060c7290 */ /* 0x000fe4000fffe1ff */
[----:B------:R-:W-:-:S03]  /*23e0*/  USHF.R.U32.HI UR10, URZ, UR11, UR10 ;  /* 0x0000000bff0a7299 */ /* 0x000fc6000801160a */
[----:B------:R-:W-:Y:S01]  /*23f0*/  @!UP0 UMOV UR9, UR13 ;  /* 0x0000000d00098c82 */ /* 0x000fe20008000000 */
[----:B------:R-:W-:Y:S02]  /*2400*/  UIMAD UR15, UR14, UR15, UR37 ;  /* 0x0000000f0e0f72a4 */ /* 0x000fe4000f8e0225 */
[----:B------:R-:W-:Y:S02]  /*2410*/  USEL UR10, UR4, UR10, !UP3 ;  /* 0x0000000a040a7287 */ /* 0x000fe4000d800000 */
[----:B------:R-:W-:Y:S02]  /*2420*/  @!UP0 USHF.R.U32.HI UR9, URZ, UR11, UR9 ;  /* 0x0000000bff098299 */ /* 0x000fe40008011609 */
[----:B------:R-:W-:Y:S02]  /*2430*/  UIADD3 UR11, UPT, UPT, -UR10, URZ, URZ ;  /* 0x000000ff0a0b7290 */ /* 0x000fe4000fffe1ff */
[----:B------:R-:W-:Y:S02]  /*2440*/  @!UP0 USEL UR9, UR6, UR9, !UP3 ;  /* 0x0000000906098287 */ /* 0x000fe4000d800000 */
[----:B------:R-:W-:-:S02]  /*2450*/  UIMAD UR11, UR42, UR11, UR4 ;  /* 0x0000000b2a0b72a4 */ /* 0x000fc4000f8e0204 */
[----:B------:R-:W-:Y:S02]  /*2460*/  @!UP0 UIADD3 UR10, UPT, UPT, UR10, -UR9, URZ ;  /* 0x800000090a0a8290 */ /* 0x000fe4000fffe0ff */
[----:B------:R-:W-:Y:S02]  /*2470*/  @!UP0 UIMAD UR9, UR11, UR8, UR9 ;  /* 0x000000080b0982a4 */ /* 0x000fe4000f8e0209 */
[----:B------:R-:W-:Y:S02]  /*2480*/  @!UP0 UIMAD UR4, UR42, UR10, UR6 ;  /* 0x0000000a2a0482a4 */ /* 0x000fe4000f8e0206 */
[----:B------:R-:W-:Y:S02]  /*2490*/  UIMAD UR8, UR20, UR12, UR38 ;  /* 0x0000000c140872a4 */ /* 0x000fe4000f8e0226 */
[----:B------:R-:W-:Y:S01]  /*24a0*/  UIMAD UR37, UR4, UR14, UR15 ;  /* 0x0000000e042572a4 */ /* 0x000fe2000f8e020f */
[----:B------:R-:W-:Y:S02]  /*24b0*/  @!UP0 UMOV UR6, UR9 ;  /* 0x0000000900068c82 */ /* 0x000fe40008000000 */
[----:B------:R-:W-:-:S12]  /*24c0*/  UIMAD UR38, UR6, UR20, UR8 ;  /* 0x00000014062672a4 */ /* 0x000fd8000f8e0208 */
.L_x_40:
[----:B------:R-:W3:Y:S02]  /*24d0*/  LDCU UR4, c[0x0][0xb30] ;  /* 0x00016600ff0477ac */ /* 0x000ee40008000800 */
[----:B---3--:R-:W-:-:S09]  /*24e0*/  UISETP.NE.AND UP0, UPT, UR4, 0x1, UPT ;  /* 0x000000010400788c */ /* 0x008fd2000bf05270 */
[----:B------:R-:W-:Y:S05]  /*24f0*/  BRA.U UP0, `(.L_x_41) ;  /* 0x0000000100447547 */ /* 0x000fea000b800000 */
[----:B------:R-:W3:Y:S01]  /*2500*/  LDCU.128 UR12, c[0x0][0xb10] ;  /* 0x00016200ff0c77ac */ /* 0x000ee20008000c00 */
[----:B------:R-:W4:Y:S01]  /*2510*/  LDCU UR16, c[0x0][0xb0c] ;  /* 0x00016180ff1077ac */ /* 0x000f220008000800 */
[----:B------:R-:W1:Y:S01]  /*2520*/  LDCU UR17, c[0x0][0xb20] ;  /* 0x00016400ff1177ac */ /* 0x000e620008000800 */
[----:B---3--:R-:W-:Y:S02]  /*2530*/  UIMAD.WIDE.U32 UR10, UR38, UR12, URZ ;  /* 0x0000000c260a72a5 */ /* 0x008fe4000f8e00ff */
[----:B------:R-:W-:Y:S02]  /*2540*/  UIMAD.WIDE.U32 UR8, UR37, UR15, URZ ;  /* 0x0000000f250872a5 */ /* 0x000fe4000f8e00ff */
[----:B----4-:R-:W-:Y:S02]  /*2550*/  UISETP.NE.AND UP2, UPT, UR16, 0x1, UPT ;  /* 0x000000011000788c */ /* 0x010fe4000bf45270 */
[----:B------:R-:W-:Y:S01]  /*2560*/  UISETP.NE.AND UP0, UPT, UR14, 0x1, UPT ;  /* 0x000000010e00788c */ /* 0x000fe2000bf05270 */
[----:B------:R-:W-:-:S02]  /*2570*/  UMOV UR6, UR11 ;  /* 0x0000000b00067c82 */ /* 0x000fc40008000000 */
[----:B------:R-:W-:Y:S01]  /*2580*/  UMOV UR4, UR9 ;  /* 0x0000000900047c82 */ /* 0x000fe20008000000 */
[----:B------:R-:W-:Y:S02]  /*2590*/  USHF.R.U32.HI UR6, URZ, UR13, UR6 ;  /* 0x0000000dff067299 */ /* 0x000fe40008011606 */
[----:B-1----:R-:W-:Y:S02]  /*25a0*/  USHF.R.U32.HI UR4, URZ, UR17, UR4 ;  /* 0x00000011ff047299 */ /* 0x002fe40008011604 */
[----:B------:R-:W-:Y:S02]  /*25b0*/  USEL UR6, UR38, UR6, !UP2 ;  /* 0x0000000626067287 */ /* 0x000fe4000d000000 */
[----:B------:R-:W-:-:S04]  /*25c0*/  USEL UR4, UR37, UR4, !UP0 ;  /* 0x0000000425047287 */ /* 0x000fc8000c000000 */
[----:B------:R-:W-:Y:S02]  /*25d0*/  UIADD3 UR8, UPT, UPT, UR6, -UR4, URZ ;  /* 0x8000000406087290 */ /* 0x000fe4000fffe0ff */
[----:B------:R-:W-:Y:S02]  /*25e0*/  UIADD3 UR4, UPT, UPT, -UR6, UR4, URZ ;  /* 0x0000000406047290 */ /* 0x000fe4000fffe1ff */
[----:B------:R-:W-:Y:S02]  /*25f0*/  UIMAD UR37, UR8, UR14, UR37 ;  /* 0x0000000e082572a4 */ /* 0x000fe4000f8e0225 */
[----:B------:R-:W-:-:S12]  /*2600*/  UIMAD UR38, UR4, UR16, UR38 ;  /* 0x00000010042672a4 */ /* 0x000fd8000f8e0226 */
.L_x_41:
[----:B------:R-:W-:Y:S01]  /*2610*/  VIADD R11, R11, 0x1 ;  /* 0x000000010b0b7836 */ /* 0x000fe20000000000 */
[----:B------:R-:W-:Y:S01]  /*2620*/  R2UR UR4, R87 ;  /* 0x00000000570472ca */ /* 0x000fe200000e0000 */
[----:B------:R-:W-:Y:S01]  /*2630*/  UIADD3 UR31, UPT, UPT, UR37, UR59, URZ ;  /* 0x0000003b251f7290 */ /* 0x000fe2000fffe0ff */
[----:B------:R-:W-:Y:S02]  /*2640*/  PLOP3.LUT P1, PT, PT, PT, PT, 0x80, 0x8 ;  /* 0x000000000008781c */ /* 0x000fe40003f2f070 */
[----:B------:R-:W-:-:S04]  /*2650*/  ISETP.NE.AND P0, PT, R11, 0x2, PT ;  /* 0x000000020b00780c */ /* 0x000fc80003f05270 */
[----:B------:R-:W-:Y:S02]  /*2660*/  SEL R3, RZ, 0x1, P0 ;  /* 0x00000001ff037807 */ /* 0x000fe40000000000 */
[----:B------:R-:W-:Y:S02]  /*2670*/  SEL R11, R11, RZ, P0 ;  /* 0x000000ff0b0b7207 */ /* 0x000fe40000000000 */
[----:B------:R-:W-:Y:S01]  /*2680*/  LOP3.LUT R10, R10, R3, RZ, 0x3c, !PT ;  /* 0x000000030a0a7212 */ /* 0x000fe200078e3cff */
[----:B------:R-:W-:Y:S01]  /*2690*/  UIADD3 UR30, UPT, UPT, UR38, UR4, URZ ;  /* 0x00000004261e7290 */ /* 0x000fe2000fffe0ff */
[----:B------:R-:W-:Y:S11]  /*26a0*/  BRA.U UP1, `(.L_x_42) ;  /* 0xfffffff101587547 */ /* 0x000ff6000b83ffff */
[----:B------:R-:W-:Y:S01]  /*26b0*/  UIADD3 UR7, UPT, UPT, UR7, 0x18, URZ ;  /* 0x0000001807077890 */ /* 0x000fe2000fffe0ff */
[----:B------:R-:W-:-:S03]  /*26c0*/  SHF.L.U32 R3, R12, 0x1f, RZ ;  /* 0x0000001f0c037819 */ /* 0x000fc600000006ff */
[----:B------:R-:W-:-:S09]  /*26d0*/  ULEA UR4, UR5, UR7, 0x3 ;  /* 0x0000000705047291 */ /* 0x000fd2000f8e18ff */
[----:B------:R-:W3:Y:S02]  /*26e0*/  SYNCS.PHASECHK.TRANS64.TRYWAIT P0, [UR4], R3 ;  /* 0x00000003ff0075a7 */ /* 0x000ee40008001104 */
[----:B---3--:R-:W-:Y:S05]  /*26f0*/  @!P0 BRA `(.L_x_43) ;  /* 0x00000070004c8947 */ /* 0x008fea0003800000 */
.L_x_136:
[----:B------:R-:W-:-:S04]  /*2700*/  UIADD3 UR4, UPT, UPT, UR5, 0x1, URZ ;  /* 0x0000000105047890 */ /* 0x000fc8000fffe0ff */
[----:B------:R-:W-:-:S04]  /*2710*/  UISETP.NE.AND UP0, UPT, UR4, 0x3, UPT ;  /* 0x000000030400788c */ /* 0x000fc8000bf05270 */
[----:B------:R-:W-:Y:S02]  /*2720*/  USEL UR6, URZ, 0x1, UP0 ;  /* 0x00000001ff067887 */ /* 0x000fe40008000000 */
[----:B------:R-:W-:-:S04]  /*2730*/  USEL UR4, UR4, URZ, UP0 ;  /* 0x000000ff04047287 */ /* 0x000fc80008000000 */
[----:B------:R-:W-:Y:S01]  /*2740*/  ULEA UR5, UR4, UR7, 0x3 ;  /* 0x0000000704057291 */ /* 0x000fe2000f8e18ff */
[----:B------:R-:W-:-:S04]  /*2750*/  LOP3.LUT R12, R12, UR6, RZ, 0x3c, !PT ;  /* 0x000000060c0c7c12 */ /* 0x000fc8000f8e3cff */
[----:B-1----:R-:W-:-:S04]  /*2760*/  SHF.L.U32 R3, R12, 0x1f, RZ ;  /* 0x0000001f0c037819 */ /* 0x002fc800000006ff */
[----:B------:R-:W1:Y:S02]  /*2770*/  SYNCS.PHASECHK.TRANS64.TRYWAIT P0, [UR5], R3 ;  /* 0x00000003ff0075a7 */ /* 0x000e640008001105 */
[----:B-1----:R-:W-:Y:S05]  /*2780*/  @!P0 BRA `(.L_x_44) ;  /* 0x0000007000408947 */ /* 0x002fea0003800000 */
.L_x_138:
[----:B------:R-:W-:-:S04]  /*2790*/  UIADD3 UR4, UPT, UPT, UR4, 0x1, URZ ;  /* 0x0000000104047890 */ /* 0x000fc8000fffe0ff */
[----:B------:R-:W-:-:S04]  /*27a0*/  UISETP.NE.AND UP0, UPT, UR4, 0x3, UPT ;  /* 0x000000030400788c */ /* 0x000fc8000bf05270 */
[----:B------:R-:W-:Y:S02]  /*27b0*/  USEL UR5, URZ, 0x1, UP0 ;  /* 0x00000001ff057887 */ /* 0x000fe40008000000 */
[----:B------:R-:W-:-:S04]  /*27c0*/  USEL UR4, UR4, URZ, UP0 ;  /* 0x000000ff04047287 */ /* 0x000fc80008000000 */
[----:B------:R-:W-:Y:S01]  /*27d0*/  ULEA UR4, UR4, UR7, 0x3 ;  /* 0x0000000704047291 */ /* 0x000fe2000f8e18ff */
[----:B-1----:R-:W-:-:S04]  /*27e0*/  LOP3.LUT R3, R12, UR5, RZ, 0x3c, !PT ;  /* 0x000000050c037c12 */ /* 0x002fc8000f8e3cff */
[----:B------:R-:W-:Y:S01]  /*27f0*/  SHF.L.U32 R3, R3, 0x1f, RZ ;  /* 0x0000001f03037819 */ /* 0x000fe200000006ff */
[----:B------:R-:W-:-:S07]  /*2800*/  IMAD.U32 R0, RZ, RZ, UR4 ;  /* 0x00000004ff007e24 */ /* 0x000fce000f8e00ff */
.L_x_45:
[----:B-1----:R1:W3:Y:S02]  /*2810*/  SYNCS.PHASECHK.TRANS64.TRYWAIT P0, [R0+URZ], R3 ;  /* 0x00000003000075a7 */ /* 0x0022e400080011ff */
[----:B---3--:R-:W-:Y:S05]  /*2820*/  @!P0 NANOSLEEP.SYNCS 0x989680 ;  /* 0x009896800000895d */ /* 0x008fea0003900000 */
[----:B------:R-:W3:Y:S02]  /*2830*/  @!P0 SYNCS.PHASECHK.TRANS64 P0, [R0+URZ], R3 ;  /* 0x00000003000085a7 */ /* 0x000ee400080010ff */
[----:B--23--:R-:W-:Y:S05]  /*2840*/  @P0 EXIT ;  /* 0x000000000000094d */ /* 0x00cfea0003800000 */
[----:B------:R-:W-:Y:S05]  /*2850*/  BRA `(.L_x_45) ;  /* 0xfffffffc00ec7947 */ /* 0x000fea000383ffff */
.L_x_22:
[----:B------:R-:W2:Y:S02]  /*2860*/  S2UR UR4, SR_CgaCtaId ;  /* 0x00000000000479c3 */ /* 0x000ea40000008800 */
[----:B--2---:R-:W-:-:S04]  /*2870*/  UISETP.NE.AND UP0, UPT, UR4, URZ, UPT ;  /* 0x000000ff0400728c */ /* 0x004fc8000bf05270 */
[----:B------:R-:W-:-:S09]  /*2880*/  UISETP.NE.OR UP0, UPT, UR18, 0x1, UP0 ;  /* 0x000000011200788c */ /* 0x000fd20008705670 */
[----:B------:R-:W-:Y:S05]  /*2890*/  BRA.U UP0, `(.L_x_46) ;  /* 0x00000005004c7547 */ /* 0x000fea000b800000 */
[----:B------:R-:W2:Y:S01]  /*28a0*/  S2UR UR5, SR_CgaCtaId ;  /* 0x00000000000579c3 */ /* 0x000ea20000008800 */
[----:B------:R-:W-:Y:S01]  /*28b0*/  UMOV UR4, 0x400 ;  /* 0x0000040000047882 */ /* 0x000fe20000000000 */
[----:B------:R-:W-:Y:S01]  /*28c0*/  ISETP.GE.U32.AND P2, PT, R0, 0x2, PT ;  /* 0x000000020000780c */ /* 0x000fe20003f46070 */
[----:B------:R-:W-:Y:S01]  /*28d0*/  IMAD.MOV.U32 R12, RZ, RZ, 0x1 ;  /* 0x00000001ff0c7424 */ /* 0x000fe200078e00ff */
[----:B------:R-:W-:Y:S02]  /*28e0*/  CS2R R10, SRZ ;  /* 0x00000000000a7805 */ /* 0x000fe4000001ff00 */
[----:B------:R-:W-:Y:S01]  /*28f0*/  CS2R R8, SRZ ;  /* 0x0000000000087805 */ /* 0x000fe2000001ff00 */
[----:B--2---:R-:W-:-:S03]  /*2900*/  ULEA UR6, UR5, UR4, 0x18 ;  /* 0x0000000405067291 */ /* 0x004fc6000f8ec0ff */
[----:B------:R-:W-:-:S09]  /*2910*/  UMOV UR5, URZ ;  /* 0x000000ff00057c82 */ /* 0x000fd20008000000 */
.L_x_50:
[----:B------:R-:W-:Y:S02]  /*2920*/  LEA R2, R8, UR6, 0x3 ;  /* 0x0000000608027c11 */ /* 0x000fe4000f8e18ff */
[----:B------:R-:W-:-:S03]  /*2930*/  SHF.L.U32 R5, R9, 0x1f, RZ ;  /* 0x0000001f09057819 */ /* 0x000fc600000006ff */
[----:B------:R-:W-:Y:S01]  /*2940*/  VIADD R4, R2, 0xf0 ;  /* 0x000000f002047836 */ /* 0x000fe20000000000 */
[----:B------:R-:W2:Y:S02]  /*2950*/  SYNCS.PHASECHK.TRANS64.TRYWAIT P0, [R2+URZ+0xe0], R5 ;  /* 0x0000e005020075a7 */ /* 0x000ea400080011ff */
[----:B--2---:R-:W-:Y:S05]  /*2960*/  @!P0 BRA `(.L_x_47) ;  /* 0x0000006c00e08947 */ /* 0x004fea0003800000 */
.L_x_139:
[----:B------:R-:W-:Y:S01]  /*2970*/  ULEA UR4, UR5, UR6, 0x3 ;  /* 0x0000000605047291 */ /* 0x000fe2000f8e18ff */
[----:B------:R-:W-:Y:S02]  /*2980*/  PRMT R4, RZ, 0x654, R4 ;  /* 0x00000654ff047816 */ /* 0x000fe40000000004 */
[----:B--2---:R-:W-:Y:S01]  /*2990*/  SHF.L.U32 R5, R12, 0x1f, RZ ;  /* 0x0000001f0c057819 */ /* 0x004fe200000006ff */
[----:B------:R-:W-:Y:S01]  /*29a0*/  UIADD3 UR7, UPT, UPT, UR4, 0x80, URZ ;  /* 0x0000008004077890 */ /* 0x000fe2000fffe0ff */
[----:B------:R2:W-:Y:S05]  /*29b0*/  SYNCS.ARRIVE.TRANS64.RED.A1T0 RZ, [R4+URZ], RZ ;  /* 0x000000ff04ff79a7 */ /* 0x0005ea00081004ff */
[----:B------:R-:W-:Y:S01]  /*29c0*/  IMAD.U32 R7, RZ, RZ, UR7 ;  /* 0x00000007ff077e24 */ /* 0x000fe2000f8e00ff */
[----:B------:R-:W3:Y:S04]  /*29d0*/  SYNCS.PHASECHK.TRANS64.TRYWAIT P0, [UR4+0x90], R5 ;  /* 0x00009005ff0075a7 */ /* 0x000ee80008001104 */
[----:B------:R-:W-:Y:S01]  /*29e0*/  PRMT R6, R0, 0x654, R7 ;  /* 0x0000065400067816 */ /* 0x000fe20000000007 */
[----:B--2---:R-:W-:Y:S01]  /*29f0*/  @!P2 IMAD.MOV.U32 R4, RZ, RZ, 0x10 ;  /* 0x00000010ff04a424 */ /* 0x004fe200078e00ff */
[----:B---3--:R-:W-:Y:S06]  /*2a00*/  @!P0 BRA `(.L_x_48) ;  /* 0x0000006c00cc8947 */ /* 0x008fec0003800000 */
.L_x_141:
[----:B------:R-:W-:Y:S01]  /*2a10*/  ULEA UR8, UR5, UR6, 0x4 ;  /* 0x0000000605087291 */ /* 0x000fe2000f8e20ff */
[----:B------:R-:W-:Y:S01]  /*2a20*/  SEL R3, R6, R3, !P2 ;  /* 0x0000000306037207 */ /* 0x000fe20005000000 */
[----:B------:R-:W-:Y:S01]  /*2a30*/  UIADD3 UR9, UPT, UPT, UR4, 0x80, URZ ;  /* 0x0000008004097890 */ /* 0x000fe2000fffe0ff */
[----:B--2---:R-:W-:Y:S01]  /*2a40*/  LEA R2, R11, UR6, 0x3 ;  /* 0x000000060b027c11 */ /* 0x004fe2000f8e18ff */
[----:B------:R-:W-:Y:S01]  /*2a50*/  UIADD3 UR8, UPT, UPT, UR8, 0x110, URZ ;  /* 0x0000011008087890 */ /* 0x000fe2000fffe0ff */
[----:B------:R-:W-:Y:S01]  /*2a60*/  SHF.L.U32 R5, R10, 0x1f, RZ ;  /* 0x0000001f0a057819 */ /* 0x000fe200000006ff */
[----:B------:R2:W-:Y:S01]  /*2a70*/  @!P2 SYNCS.ARRIVE.TRANS64.RED RZ, [R3+URZ], R4 ;  /* 0x0000000403ffa9a7 */ /* 0x0005e200080004ff */
[----:B------:R-:W-:Y:S01]  /*2a80*/  UIADD3 UR4, UPT, UPT, UR5, 0x1, URZ ;  /* 0x0000000105047890 */ /* 0x000fe2000fffe0ff */
[----:B------:R-:W-:-:S03]  /*2a90*/  VIADD R8, R8, 0x1 ;  /* 0x0000000108087836 */ /* 0x000fc60000000000 */
[----:B------:R-:W-:Y:S02]  /*2aa0*/  UISETP.NE.AND UP0, UPT, UR4, 0x2, UPT ;  /* 0x000000020400788c */ /* 0x000fe4000bf05270 */
[----:B------:R-:W-:Y:S06]  /*2ab0*/  UGETNEXTWORKID.BROADCAST [UR8], [UR9] ;  /* 0x00000000080073ca */ /* 0x000fec0008000100 */
[----:B------:R-:W-:Y:S01]  /*2ac0*/  USEL UR7, URZ, 0x1, UP0 ;  /* 0x00000001ff077887 */ /* 0x000fe20008000000 */
[----:B------:R-:W-:Y:S01]  /*2ad0*/  ISETP.NE.AND P0, PT, R8, 0x2, PT ;  /* 0x000000020800780c */ /* 0x000fe20003f05270 */
[----:B------:R-:W-:Y:S01]  /*2ae0*/  USEL UR5, UR4, URZ, UP0 ;  /* 0x000000ff04057287 */ /* 0x000fe20008000000 */
[----:B------:R-:W3:Y:S03]  /*2af0*/  SYNCS.PHASECHK.TRANS64.TRYWAIT P1, [R2+URZ+0x80], R5 ;  /* 0x00008005020075a7 */ /* 0x000ee600080211ff */
[----:B------:R-:W-:Y:S01]  /*2b00*/  LOP3.LUT R12, R12, UR7, RZ, 0x3c, !PT ;  /* 0x000000070c0c7c12 */ /* 0x000fe2000f8e3cff */
[----:B--23--:R-:W-:Y:S07]  /*2b10*/  @!P1 BRA `(.L_x_49) ;  /* 0x0000006c00a09947 */ /* 0x00cfee0003800000 */
.L_x_142:
[C---:B------:R-:W-:Y:S01]  /*2b20*/  LEA R4, R11.reuse, UR6, 0x4 ;  /* 0x000000060b047c11 */ /* 0x040fe2000f8e20ff */
[----:B--2---:R-:W-:Y:S01]  /*2b30*/  VIADD R2, R2, 0x90 ;  /* 0x0000009002027836 */ /* 0x004fe20000000000 */
[----:B------:R-:W-:Y:S01]  /*2b40*/  SEL R8, R8, RZ, P0 ;  /* 0x000000ff08087207 */ /* 0x000fe20000000000 */
[----:B------:R-:W-:-:S03]  /*2b50*/  VIADD R11, R11, 0x1 ;  /* 0x000000010b0b7836 */ /* 0x000fc60000000000 */
[----:B------:R-:W2:Y:S01]  /*2b60*/  LDS.128 R4, [R4+0x110] ;  /* 0x0001100004047984 */ /* 0x000ea20000000c00 */
[----:B------:R-:W-:Y:S02]  /*2b70*/  PRMT R2, RZ, 0x654, R2 ;  /* 0x00000654ff027816 */ /* 0x000fe40000000002 */
[C---:B------:R-:W-:Y:S01]  /*2b80*/  ISETP.NE.AND P1, PT, R11.reuse, 0x2, PT ;  /* 0x000000020b00780c */ /* 0x040fe20003f25270 */
[----:B------:R-:W-:Y:S01]  /*2b90*/  @!PT LDS RZ, [RZ] ;  /* 0x00000000fffff984 */ /* 0x000fe20000000800 */
[----:B------:R-:W-:Y:S01]  /*2ba0*/  @!PT LDS RZ, [RZ] ;  /* 0x00000000fffff984 */ /* 0x000fe20000000800 */
[----:B------:R-:W-:Y:S01]  /*2bb0*/  @!PT LDS RZ, [RZ] ;  /* 0x00000000fffff984 */ /* 0x000fe20000000800 */
[----:B------:R-:W-:Y:S01]  /*2bc0*/  @!PT LDS RZ, [RZ] ;  /* 0x00000000fffff984 */ /* 0x000fe20000000800 */
[----:B------:R3:W-:Y:S06]  /*2bd0*/  MEMBAR.ALL.CTA ;  /* 0x0000000000007992 */ /* 0x0007ec0000008000 */
[----:B---3--:R-:W3:Y:S01]  /*2be0*/  FENCE.VIEW.ASYNC.S ;  /* 0x00000000000073c6 */ /* 0x008ee20000000000 */
[----:B------:R-:W-:Y:S01]  /*2bf0*/  SEL R11, R11, RZ, P1 ;  /* 0x000000ff0b0b7207 */ /* 0x000fe20000800000 */
[----:B---3--:R3:W-:Y:S01]  /*2c00*/  SYNCS.ARRIVE.TRANS64.RED.A1T0 RZ, [R2+URZ], RZ ;  /* 0x000000ff02ff79a7 */ /* 0x0087e200081004ff */
[----:B--2---:R-:W-:-:S02]  /*2c10*/  LOP3.LUT P3, RZ, R6, 0x1, RZ, 0xc0, !PT ;  /* 0x0000000106ff7812 */ /* 0x004fc4000786c0ff */
[----:B------:R-:W-:-:S04]  /*2c20*/  SEL R5, RZ, 0x1, P1 ;  /* 0x00000001ff057807 */ /* 0x000fc80000800000 */
[----:B------:R-:W-:Y:S02]  /*2c30*/  LOP3.LUT R10, R10, R5, RZ, 0x3c, !PT ;  /* 0x000000050a0a7212 */ /* 0x000fe400078e3cff */
[----:B---3--:R-:W-:-:S04]  /*2c40*/  SEL R2, RZ, 0x1, P0 ;  /* 0x00000001ff027807 */ /* 0x008fc80000000000 */
[----:B------:R-:W-:Y:S01]  /*2c50*/  LOP3.LUT R9, R9, R2, RZ, 0x3c, !PT ;  /* 0x0000000209097212 */ /* 0x000fe200078e3cff */
[----:B------:R-:W-:Y:S06]  /*2c60*/  @P3 BRA `(.L_x_50) ;  /* 0xfffffffc002c3947 */ /* 0x000fec000383ffff */
[----:B------:R-:W-:Y:S01]  /*2c70*/  ULEA UR4, UR5, UR6, 0x3 ;  /* 0x0000000605047291 */ /* 0x000fe2000f8e18ff */
[----:B------:R-:W-:-:S08]  /*2c80*/  SHF.L.U32 R3, R12, 0x1f, RZ ;  /* 0x0000001f0c037819 */ /* 0x000fd000000006ff */
[----:B------:R-:W2:Y:S02]  /*2c90*/  SYNCS.PHASECHK.TRANS64 P0, [UR4+0x90], R3 ;  /* 0x00009003ff0075a7 */ /* 0x000ea40008001004 */
[----:B--2---:R-:W-:Y:S05]  /*2ca0*/  @P0 BRA `(.L_x_51) ;  /* 0x0000000000080947 */ /* 0x004fea0003800000 */
[----:B------:R-:W2:Y:S02]  /*2cb0*/  SYNCS.PHASECHK.TRANS64.TRYWAIT P0, [UR4+0x90], R3 ;  /* 0x00009003ff0075a7 */ /* 0x000ea40008001104 */
[----:B--2---:R-:W-:Y:S05]  /*2cc0*/  @!P0 BRA `(.L_x_52) ;  /* 0x0000006c00488947 */ /* 0x004fea0003800000 */
.L_x_51:
[----:B------:R-:W-:-:S04]  /*2cd0*/  UIADD3 UR7, UPT, UPT, UR5, 0x1, URZ ;  /* 0x0000000105077890 */ /* 0x000fc8000fffe0ff */
[----:B------:R-:W-:-:S04]  /*2ce0*/  UISETP.NE.AND UP0, UPT, UR7, 0x2, UPT ;  /* 0x000000020700788c */ /* 0x000fc8000bf05270 */
[----:B------:R-:W-:Y:S02]  /*2cf0*/  USEL UR8, URZ, 0x1, UP0 ;  /* 0x00000001ff087887 */ /* 0x000fe40008000000 */
[----:B------:R-:W-:-:S04]  /*2d00*/  USEL UR7, UR7, URZ, UP0 ;  /* 0x000000ff07077287 */ /* 0x000fc80008000000 */
[----:B------:R-:W-:Y:S01]  /*2d10*/  ULEA UR7, UR7, UR6, 0x3 ;  /* 0x0000000607077291 */ /* 0x000fe2000f8e18ff */
[----:B--2---:R-:W-:-:S04]  /*2d20*/  LOP3.LUT R3, R12, UR8, RZ, 0x3c, !PT ;  /* 0x000000080c037c12 */ /* 0x004fc8000f8e3cff */
[----:B------:R-:W-:-:S04]  /*2d30*/  SHF.L.U32 R0, R3, 0x1f, RZ ;  /* 0x0000001f03007819 */ /* 0x000fc800000006ff */
[----:B------:R-:W2:Y:S02]  /*2d40*/  SYNCS.PHASECHK.TRANS64 P0, [UR7+0x90], R0 ;  /* 0x00009000ff0075a7 */ /* 0x000ea40008001007 */
[----:B-12---:R-:W-:Y:S05]  /*2d50*/  @P0 EXIT ;  /* 0x000000000000094d */ /* 0x006fea0003800000 */
[----:B------:R-:W-:Y:S02]  /*2d60*/  SHF.L.U32 R3, R3, 0x1f, RZ ;  /* 0x0000001f03037819 */ /* 0x000fe400000006ff */
[----:B------:R-:W-:-:S07]  /*2d70*/  MOV R0, UR7 ;  /* 0x0000000700007c02 */ /* 0x000fce0008000f00 */
.L_x_53:
[----:B-1----:R1:W2:Y:S02]  /*2d80*/  SYNCS.PHASECHK.TRANS64.TRYWAIT P0, [R0+URZ+0x90], R3 ;  /* 0x00009003000075a7 */ /* 0x0022a400080011ff */
[----:B--2---:R-:W-:Y:S05]  /*2d90*/  @!P0 NANOSLEEP.SYNCS 0x989680 ;  /* 0x009896800000895d */ /* 0x004fea0003900000 */
[----:B------:R-:W2:Y:S02]  /*2da0*/  @!P0 SYNCS.PHASECHK.TRANS64 P0, [R0+URZ+0x90], R3 ;  /* 0x00009003000085a7 */ /* 0x000ea400080010ff */
[----:B--2---:R-:W-:Y:S05]  /*2db0*/  @P0 EXIT ;  /* 0x000000000000094d */ /* 0x004fea0003800000 */
[----:B------:R-:W-:Y:S05]  /*2dc0*/  BRA `(.L_x_53) ;  /* 0xfffffffc00ec7947 */ /* 0x000fea000383ffff */
.L_x_46:
[----:B------:R-:W-:Y:S05]  /*2dd0*/  BRA.U UP4, `(.L_x_54) ;  /* 0x0000000d04d87547 */ /* 0x000fea000b800000 */
[----:B------:R-:W2:Y:S01]  /*2de0*/  S2UR UR7, SR_CgaCtaId ;  /* 0x00000000000779c3 */ /* 0x000ea20000008800 */
[----:B------:R-:W-:Y:S01]  /*2df0*/  UMOV UR4, 0x40 ;  /* 0x0000004000047882 */ /* 0x000fe20000000000 */
[----:B------:R-:W-:Y:S01]  /*2e00*/  NOP ;  /* 0x0000000000007918 */ /* 0x000fe20000000000 */
[----:B------:R-:W-:Y:S01]  /*2e10*/  UMOV UR6, 0x400 ;  /* 0x0000040000067882 */ /* 0x000fe20000000000 */
[----:B--2---:R-:W-:Y:S02]  /*2e20*/  ULEA UR5, UR7, UR4, 0x18 ;  /* 0x0000000407057291 */ /* 0x004fe4000f8ec0ff */
[----:B------:R-:W-:-:S07]  /*2e30*/  ULEA UR6, UR7, UR6, 0x18 ;  /* 0x0000000607067291 */ /* 0x000fce000f8ec0ff */
[----:B------:R-:W2:Y:S02]  /*2e40*/  LDS.U8 R0, [UR5+0x1c] ;  /* 0x00001c05ff007984 */ /* 0x000ea40008000000 */
[----:B--2---:R-:W-:-:S13]  /*2e50*/  ISETP.NE.AND P0, PT, R0, RZ, PT ;  /* 0x000000ff0000720c */ /* 0x004fda0003f05270 */
[----:B------:R-:W-:Y:S05]  /*2e60*/  @P0 BRA `(.L_x_55) ;  /* 0x0000000000580947 */ /* 0x000fea0003800000 */
[----:B------:R-:W-:-:S13]  /*2e70*/  ELECT P0, URZ, PT ;  /* 0x0000000000ff782f */ /* 0x000fda0003800000 */
[----:B------:R-:W-:Y:S05]  /*2e80*/  @!P0 BRA `(.L_x_56) ;  /* 0x0000000000608947 */ /* 0x000fea0003800000 */
[----:B------:R-:W-:Y:S01]  /*2e90*/  UMOV UR4, 0x10 ;  /* 0x0000001000047882 */ /* 0x000fe20000000000 */
[----:B------:R-:W-:Y:S01]  /*2ea0*/  HFMA2 R0, -RZ, RZ, 0, 5.9604644775390625e-08 ;  /* 0x00000001ff007431 */ /* 0x000fe200000001ff */
[----:B------:R-:W-:-:S03]  /*2eb0*/  MOV R3, 0xffff ;  /* 0x0000ffff00037802 */ /* 0x000fc60000000f00 */
[----:B------:R-:W-:Y:S04]  /*2ec0*/  DEPBAR.LE SB2, 0x36 ;  /* 0x0000ad800000791a */ /* 0x000fe80000000000 */
[----:B------:R-:W2:Y:S02]  /*2ed0*/  UTCATOMSWS.FIND_AND_SET.ALIGN UP0, UR4, UR4 ;  /* 0x00000004000475e3 */ /* 0x000ea40008000800 */
[----:B--2---:R-:W-:Y:S01]  /*2ee0*/  MOV R4, UR4 ;  /* 0x0000000400047c02 */ /* 0x004fe20008000f00 */
[----:B------:R-:W-:Y:S06]  /*2ef0*/  BRA.U UP0, `(.L_x_57) ;  /* 0x0000000100187547 */ /* 0x000fec000b800000 */
.L_x_58:
[----:B------:R-:W-:Y:S05]  /*2f00*/  NANOSLEEP 0x64 ;  /* 0x000000640000795d */ /* 0x000fea0003800000 */
[----:B------:R-:W-:-:S05]  /*2f10*/  UMOV UR4, 0x10 ;  /* 0x0000001000047882 */ /* 0x000fca0000000000 */
[----:B------:R-:W-:Y:S04]  /*2f20*/  DEPBAR.LE SB2, 0x36 ;  /* 0x0000ad800000791a */ /* 0x000fe80000000000 */
[----:B------:R-:W2:Y:S02]  /*2f30*/  UTCATOMSWS.FIND_AND_SET.ALIGN UP0, UR4, UR4 ;  /* 0x00000004000475e3 */ /* 0x000ea40008000800 */
[----:B--2---:R-:W-:Y:S01]  /*2f40*/  MOV R4, UR4 ;  /* 0x0000000400047c02 */ /* 0x004fe20008000f00 */
[----:B------:R-:W-:Y:S05]  /*2f50*/  BRA.U !UP0, `(.L_x_58) ;  /* 0xfffffffd08e87547 */ /* 0x000fea000b83ffff */
.L_x_57:
[-C--:B------:R-:W-:Y:S02]  /*2f60*/  SHF.L.U32 R3, R3, R4.reuse, RZ ;  /* 0x0000000403037219 */ /* 0x080fe400000006ff */
[----:B------:R-:W-:Y:S01]  /*2f70*/  SHF.L.U32 R0, R0, R4, RZ ;  /* 0x0000000400007219 */ /* 0x000fe200000006ff */
[----:B------:R-:W-:Y:S02]  /*2f80*/  IMAD.SHL.U32 R4, R4, 0x20, RZ ;  /* 0x0000002004047824 */ /* 0x000fe400078e00ff */
[----:B------:R2:W-:Y:S04]  /*2f90*/  ATOMS.OR RZ, [UR5+0x14], R3 ;  /* 0x00001403ffff798c */ /* 0x0005e8000b000005 */
[----:B------:R2:W-:Y:S04]  /*2fa0*/  ATOMS.OR RZ, [UR5+0x18], R0 ;  /* 0x00001800ffff798c */ /* 0x0005e8000b000005 */
[----:B------:R2:W-:Y:S01]  /*2fb0*/  STS [UR6+0x130], R4 ;  /* 0x00013004ff007988 */ /* 0x0005e20008000806 */
[----:B------:R-:W-:Y:S05]  /*2fc0*/  BRA `(.L_x_56) ;  /* 0x0000000000107947 */ /* 0x000fea0003800000 */
.L_x_55:
[----:B------:R-:W-:Y:S02]  /*2fd0*/  MOV R0, 0xffffffff ;  /* 0xffffffff00007802 */ /* 0x000fe40000000f00 */
[----:B------:R-:W-:-:S03]  /*2fe0*/  MOV R4, 0x3010 ;  /* 0x0000301000047802 */ /* 0x000fc60000000f00 */
[----:B------:R2:W-:Y:S04]  /*2ff0*/  STS [UR6+0x130], R0 ;  /* 0x00013000ff007988 */ /* 0x0005e80008000806 */
[----:B-12--5:R-:W-:Y:S05]  /*3000*/  CALL.REL.NOINC `($__internal_1_$__cuda_sm10x_tcgen05_guardrail_trap_phase_invalid_during_alloc) ;  /* 0x00000070008c7944 */ /* 0x026fea0003c00000 */
.L_x_56:
[----:B------:R-:W-:Y:S05]  /*3010*/  WARPSYNC.ALL ;  /* 0x0000000000007948 */ /* 0x000fea0003800000 */
[----:B------:R-:W3:Y:S01]  /*3020*/  S2UR UR4, SR_CgaCtaId ;  /* 0x00000000000479c3 */ /* 0x000ee20000008800 */
[----:B------:R-:W-:Y:S01]  /*3030*/  UMOV UR26, 0x400 ;  /* 0x00000400001a7882 */ /* 0x000fe20000000000 */
[----:B------:R-:W-:-:S06]  /*3040*/  NOP ;  /* 0x0000000000007918 */ /* 0x000fcc0000000000 */
[----:B------:R-:W-:Y:S06]  /*3050*/  BAR.ARV 0x6, 0xa0 ;  /* 0x0182800000007b1d */ /* 0x000fec0000002000 */
[----:B------:R-:W4:Y:S01]  /*3060*/  LDCU UR5, c[0x0][0x38c] ;  /* 0x00007180ff0577ac */ /* 0x000f220008000800 */
[----:B------:R-:W-:Y:S01]  /*3070*/  LOP3.LUT R2, R2, 0xffff, RZ, 0xc0, !PT ;  /* 0x0000ffff02027812 */ /* 0x000fe200078ec0ff */
[----:B------:R-:W-:Y:S01]  /*3080*/  IMAD.MOV.U32 R11, RZ, RZ, 0x1 ;  /* 0x00000001ff0b7424 */ /* 0x000fe200078e00ff */
[----:B------:R-:W-:Y:S01]  /*3090*/  CS2R R8, SRZ ;  /* 0x0000000000087805 */ /* 0x000fe2000001ff00 */
[----:B------:R-:W1:Y:S01]  /*30a0*/  LDCU UR7, c[0x0][0x38c] ;  /* 0x00007180ff0777ac */ /* 0x000e620008000800 */
[----:B------:R-:W-:Y:S01]  /*30b0*/  R2UR UR27, R2 ;  /* 0x00000000021b72ca */ /* 0x000fe200000e0000 */
[----:B------:R-:W-:Y:S01]  /*30c0*/  IMAD.MOV.U32 R10, RZ, RZ, RZ ;  /* 0x000000ffff0a7224 */ /* 0x000fe200078e00ff */
[----:B------:R-:W-:Y:S01]  /*30d0*/  UMOV UR30, URZ ;  /* 0x000000ff001e7c82 */ /* 0x000fe20008000000 */
[----:B------:R-:W-:Y:S01]  /*30e0*/  UMOV UR24, URZ ;  /* 0x000000ff00187c82 */ /* 0x000fe20008000000 */
[----:B---3--:R-:W-:Y:S01]  /*30f0*/  ULEA UR26, UR4, UR26, 0x18 ;  /* 0x0000001a041a7291 */ /* 0x008fe2000f8ec0ff */
[----:B------:R-:W-:Y:S01]  /*3100*/  UMOV UR38, 0x0 ;  /* 0x0000000000267882 */ /* 0x000fe20000000000 */
[----:B------:R-:W-:-:S02]  /*3110*/  UMOV UR39, 0x4400490 ;  /* 0x0440049000277882 */ /* 0x000fc40000000000 */
[----:B------:R-:W-:Y:S02]  /*3120*/  UIADD3 UR4, UPT, UPT, UR26, 0x6400, URZ ;  /* 0x000064001a047890 */ /* 0x000fe4000fffe0ff */
[----:B------:R-:W-:Y:S02]  /*3130*/  UIADD3 UR6, UPT, UPT, UR26, 0xc400, URZ ;  /* 0x0000c4001a067890 */ /* 0x000fe4000fffe0ff */
[----:B----4-:R-:W-:Y:S01]  /*3140*/  UIADD3 UR5, UPT, UPT, UR5, 0x7f, URZ ;  /* 0x0000007f05057890 */ /* 0x010fe2000fffe0ff */
[----:B--2---:R-:W2:Y:S01]  /*3150*/  LDS R0, [UR26+0x130] ;  /* 0x0001301aff007984 */ /* 0x004ea20008000800 */
[----:B-1----:R-:W-:Y:S01]  /*3160*/  UMOV UR36, 0x0 ;  /* 0x0000000000247882 */ /* 0x002fe20000000000 */
[----:B------:R-:W-:Y:S01]  /*3170*/  UMOV UR37, 0x4400490 ;  /* 0x0440049000257882 */ /* 0x000fe20000000000 */
[----:B------:R-:W-:Y:S02]  /*3180*/  USHF.R.S32.HI UR40, URZ, 0x1f, UR5 ;  /* 0x0000001fff287899 */ /* 0x000fe40008011405 */
[----:B------:R-:W-:-:S02]  /*3190*/  UISETP.GE.AND UP4, UPT, UR7, 0x1, UPT ;  /* 0x000000010700788c */ /* 0x000fc4000bf86270 */
[----:B------:R-:W-:Y:S02]  /*31a0*/  ULEA.HI UR40, UR40, UR5, URZ, 0x7 ;  /* 0x0000000528287291 */ /* 0x000fe4000f8f38ff */
[----:B------:R-:W-:Y:S02]  /*31b0*/  USHF.R.U32.HI UR5, URZ, 0x4, UR4 ;  /* 0x00000004ff057899 */ /* 0x000fe40008011604 */
[----:B------:R-:W-:Y:S02]  /*31c0*/  USHF.R.S32.HI UR40, URZ, 0x7, UR40 ;  /* 0x00000007ff287899 */ /* 0x000fe40008011428 */
[----:B------:R-:W-:Y:S02]  /*31d0*/  USHF.R.U32.HI UR4, URZ, 0x4, UR6 ;  /* 0x00000004ff047899 */ /* 0x000fe40008011606 */
[----:B------:R-:W-:Y:S02]  /*31e0*/  UISETP.LT.AND UP0, UPT, UR40, 0x1, UPT ;  /* 0x000000012800788c */ /* 0x000fe4000bf01270 */
[----:B------:R-:W-:-:S02]  /*31f0*/  ULOP3.LUT UR5, UR5, 0x3fff, URZ, 0xc0, !UPT ;  /* 0x00003fff05057892 */ /* 0x000fc4000f8ec0ff */
[----:B------:R-:W-:Y:S02]  /*3200*/  ULOP3.LUT UR4, UR4, 0x3fff, URZ, 0xc0, !UPT ;  /* 0x00003fff04047892 */ /* 0x000fe4000f8ec0ff */
[----:B------:R-:W-:Y:S02]  /*3210*/  USEL UR41, UR40, 0x1, !UP0 ;  /* 0x0000000128297887 */ /* 0x000fe4000c000000 */
[----:B------:R-:W-:Y:S02]  /*3220*/  ULOP3.LUT UR28, UR5, 0x10000, URZ, 0xfc, !UPT ;  /* 0x00010000051c7892 */ /* 0x000fe4000f8efcff */
[----:B------:R-:W-:Y:S02]  /*3230*/  ULOP3.LUT UR29, UR4, 0x10000, URZ, 0xfc, !UPT ;  /* 0x00010000041d7892 */ /* 0x000fe4000f8efcff */
[----:B------:R-:W-:Y:S01]  /*3240*/  UIADD3 UR41, UPT, UPT, -UR41, URZ, URZ ;  /* 0x000000ff29297290 */ /* 0x000fe2000fffe1ff */
[----:B------:R-:W-:Y:S01]  /*3250*/  UMOV UR34, 0x0 ;  /* 0x0000000000227882 */ /* 0x000fe20000000000 */
[----:B------:R-:W-:Y:S01]  /*3260*/  UMOV UR35, 0x4400490 ;  /* 0x0440049000237882 */ /* 0x000fe20000000000 */
[----:B------:R-:W-:Y:S01]  /*3270*/  UMOV UR32, 0x0 ;  /* 0x0000000000207882 */ /* 0x000fe20000000000 */
[----:B------:R-:W-:Y:S01]  /*3280*/  UMOV UR33, 0x4400490 ;  /* 0x0440049000217882 */ /* 0x000fe20000000000 */
[----:B--2---:R-:W-:-:S15]  /*3290*/  R2UR UR42, R0 ;  /* 0x00000000002a72ca */ /* 0x004fde00000e0000 */
.L_x_65:
[----:B------:R-:W-:Y:S02]  /*32a0*/  LEA R0, R10, UR26, 0x3 ;  /* 0x0000001a0a007c11 */ /* 0x000fe4000f8e18ff */
[----:B------:R-:W-:Y:S02]  /*32b0*/  SHF.L.U32 R5, R9, 0x1f, RZ ;  /* 0x0000001f09057819 */ /* 0x000fe400000006ff */
[----:B------:R-:W-:Y:S01]  /*32c0*/  PLOP3.LUT P0, PT, PT, PT, UP4, 0x80, 0x8 ;  /* 0x000000000008781c */ /* 0x000fe20003f0f048 */
[----:B------:R-:W-:Y:S01]  /*32d0*/  VIADD R3, R0, 0x90 ;  /* 0x0000009000037836 */ /* 0x000fe20000000000 */
[----:B-1----:R-:W1:Y:S02]  /*32e0*/  SYNCS.PHASECHK.TRANS64.TRYWAIT P1, [R0+URZ+0x80], R5 ;  /* 0x00008005000075a7 */ /* 0x002e6400080211ff */
[----:B-1-3--:R-:W-:Y:S09]  /*32f0*/  @!P1 BRA `(.L_x_59) ;  /* 0x0000006400d49947 */ /* 0x00aff20003800000 */
.L_x_144:
[----:B------:R-:W-:Y:S01]  /*3300*/  LEA R4, R10, UR26, 0x4 ;  /* 0x0000001a0a047c11 */ /* 0x000fe2000f8e20ff */
[----:B------:R-:W-:Y:S01]  /*3310*/  @UP4 ULEA UR4, UR24, UR26, 0x3 ;  /* 0x0000001a18044291 */ /* 0x000fe2000f8e18ff */
[----:B------:R-:W-:Y:S01]  /*3320*/  PLOP3.LUT P2, PT, PT, PT, PT, 0x80, 0x8 ;  /* 0x000000000008781c */ /* 0x000fe20003f4f070 */
[----:B------:R-:W-:Y:S01]  /*3330*/  ULEA UR31, UR30, UR26, 0x3 ;  /* 0x0000001a1e1f7291 */ /* 0x000fe2000f8e18ff */
[----:B------:R-:W-:Y:S02]  /*3340*/  PRMT R3, RZ, 0x654, R3 ;  /* 0x00000654ff037816 */ /* 0x000fe40000000003 */
[----:B-1----:R-:W1:Y:S01]  /*3350*/  LDS.128 R4, [R4+0x110] ;  /* 0x0001100004047984 */ /* 0x002e620000000c00 */
[----:B------:R-:W-:Y:S02]  /*3360*/  @P0 SHF.L.U32 R2, R8, 0x1f, RZ ;  /* 0x0000001f08020819 */ /* 0x000fe400000006ff */
[----:B------:R-:W-:Y:S01]  /*3370*/  SHF.L.U32 R0, R11, 0x1f, RZ ;  /* 0x0000001f0b007819 */ /* 0x000fe200000006ff */
[----:B------:R-:W-:Y:S01]  /*3380*/  @!PT LDS RZ, [RZ] ;  /* 0x00000000fffff984 */ /* 0x000fe20000000800 */
[----:B------:R-:W-:Y:S01]  /*3390*/  @!PT LDS RZ, [RZ] ;  /* 0x00000000fffff984 */ /* 0x000fe20000000800 */
[----:B------:R-:W-:Y:S01]  /*33a0*/  @!PT LDS RZ, [RZ] ;  /* 0x00000000fffff984 */ /* 0x000fe20000000800 */
[----:B------:R-:W-:Y:S01]  /*33b0*/  @!PT LDS RZ, [RZ] ;  /* 0x00000000fffff984 */ /* 0x000fe20000000800 */
[----:B------:R2:W-:Y:S06]  /*33c0*/  MEMBAR.ALL.CTA ;  /* 0x0000000000007992 */ /* 0x0005ec0000008000 */
[----:B--2---:R-:W2:Y:S02]  /*33d0*/  FENCE.VIEW.ASYNC.S ;  /* 0x00000000000073c6 */ /* 0x004ea40000000000 */
[----:B--2---:R2:W-:Y:S01]  /*33e0*/  SYNCS.ARRIVE.TRANS64.RED.A1T0 RZ, [R3+URZ], RZ ;  /* 0x000000ff03ff79a7 */ /* 0x0045e200081004ff */
[----:B------:R2:W3:Y:S01]  /*33f0*/  @P0 SYNCS.PHASECHK.TRANS64.TRYWAIT P2, [UR4], R2 ;  /* 0x00000002ff0005a7 */ /* 0x0004e20008041104 */
[----:B------:R-:W-:Y:S01]  /*3400*/  ULEA.HI UR4, UR30, UR30, URZ, 0x1 ;  /* 0x0000001e1e047291 */ /* 0x000fe2000f8f08ff */
[----:B-1----:R-:W-:-:S03]  /*3410*/  LOP3.LUT P1, RZ, R6, 0x1, RZ, 0xc0, !PT ;  /* 0x0000000106ff7812 */ /* 0x002fc6000782c0ff */
[----:B------:R-:W-:Y:S02]  /*3420*/  USHF.L.U32 UR11, UR4, 0x7, URZ ;  /* 0x00000007040b7899 */ /* 0x000fe400080006ff */
[----:B------:R-:W-:Y:S02]  /*3430*/  ULOP3.LUT UR4, UR4, 0xffe, URZ, 0xc0, !UPT ;  /* 0x00000ffe04047892 */ /* 0x000fe4000f8ec0ff */
[----:B------:R-:W-:Y:S02]  /*3440*/  ULOP3.LUT UR11, UR11, 0xffffff00, URZ, 0xc0, !UPT ;  /* 0xffffff000b0b7892 */ /* 0x000fe4000f8ec0ff */
[----:B------:R-:W-:Y:S02]  /*3450*/  UIADD3 UR4, UPT, UPT, -UR4, UR30, URZ ;  /* 0x0000001e04047290 */ /* 0x000fe4000fffe1ff */
[----:B------:R-:W-:Y:S01]  /*3460*/  UIADD3 UR11, UPT, UPT, UR42, UR11, URZ ;  /* 0x0000000b2a0b7290 */ /* 0x000fe2000fffe0ff */
[----:B------:R-:W1:Y:S03]  /*3470*/  SYNCS.PHASECHK.TRANS64.TRYWAIT P0, [UR31+0xc0], R0 ;  /* 0x0000c000ff0075a7 */ /* 0x000e66000800111f */
[----:B------:R-:W-:Y:S01]  /*3480*/  ULEA UR11, UR4, UR11, 0x14 ;  /* 0x0000000b040b7291 */ /* 0x000fe2000f8ea0ff */
[----:B-123--:R-:W-:Y:S11]  /*3490*/  @!P0 BRA `(.L_x_60) ;  /* 0x0000006400808947 */ /* 0x00eff60003800000 */
.L_x_146:
[----:B------:R-:W-:Y:S01]  /*34a0*/  IADD3 R10, PT, PT, R10, 0x1, RZ ;  /* 0x000000010a0a7810 */ /* 0x000fe20007ffe0ff */
[----:B------:R-:W-:Y:S06]  /*34b0*/  BRA.U !UP4, `(.L_x_61) ;  /* 0x000000010cc07547 */ /* 0x000fec000b800000 */
[----:B------:R-:W-:Y:S01]  /*34c0*/  UPLOP3.LUT UP2, UPT, UPT, UPT, UPT, 0x40, 0x4 ;  /* 0x000000000004789c */ /* 0x000fe20003f4e870 */
[----:B------:R-:W-:Y:S01]  /*34d0*/  UMOV UR23, UR41 ;  /* 0x0000002900177c82 */ /* 0x000fe20008000000 */
[----:B------:R-:W-:Y:S01]  /*34e0*/  UMOV UR22, UR40 ;  /* 0x0000002800167c82 */ /* 0x000fe20008000000 */
[----:B------:R-:W-:-:S08]  /*34f0*/  UMOV UR10, UR24 ;  /* 0x00000018000a7c82 */ /* 0x000fd00008000000 */
.L_x_64:
[----:B------:R-:W-:Y:S02]  /*3500*/  UIADD3 UR23, UPT, UPT, UR23, 0x1, URZ ;  /* 0x0000000117177890 */ /* 0x000fe4000fffe0ff */
[----:B--2---:R-:W-:Y:S02]  /*3510*/  ULEA UR5, UR10, UR26, 0x3 ;  /* 0x0000001a0a057291 */ /* 0x004fe4000f8e18ff */
[----:B------:R-:W-:Y:S01]  /*3520*/  UISETP.NE.AND UP3, UPT, UR23, URZ, UPT ;  /* 0x000000ff1700728c */ /* 0x000fe2000bf65270 */
[----:B---3--:R-:W-:Y:S10]  /*3530*/  @P2 BRA `(.L_x_62) ;  /* 0x00000000000c2947 */ /* 0x008ff40003800000 */
[----:B-1----:R-:W-:Y:S04]  /*3540*/  SHF.L.U32 R3, R8, 0x1f, RZ ;  /* 0x0000001f08037819 */ /* 0x002fe800000006ff */
[----:B------:R-:W1:Y:S02]  /*3550*/  SYNCS.PHASECHK.TRANS64.TRYWAIT P0, [UR5], R3 ;  /* 0x00000003ff0075a7 */ /* 0x000e640008001105 */
[----:B-1----:R-:W-:Y:S05]  /*3560*/  @!P0 BRA `(.L_x_63) ;  /* 0x0000006400648947 */ /* 0x002fea0003800000 */
.L_x_62:
[----:B------:R-:W-:Y:S01]  /*3570*/  UISETP.NE.AND UP0, UPT, UR22, 0x1, UPT ;  /* 0x000000011600788c */ /* 0x000fe2000bf05270 */
[----:B------:R-:W-:Y:S01]  /*3580*/  PLOP3.LUT P2, PT, PT, PT, PT, 0x80, 0x8 ;  /* 0x000000000008781c */ /* 0x000fe20003f4f070 */
[----:B------:R-:W-:Y:S02]  /*3590*/  UIADD3 UR4, UPT, UPT, UR10, 0x1, URZ ;  /* 0x000000010a047890 */ /* 0x000fe4000fffe0ff */
[----:B------:R-:W-:Y:S02]  /*35a0*/  UIADD3 UR25, UPT, UPT, UR5, 0x18, URZ ;  /* 0x0000001805197890 */ /* 0x000fe4000fffe0ff */
[----:B------:R-:W-:Y:S01]  /*35b0*/  UISETP.NE.AND UP1, UPT, UR4, 0x3, UPT ;  /* 0x000000030400788c */ /* 0x000fe2000bf25270 */
[----:B------:R-:W-:Y:S01]  /*35c0*/  PLOP3.LUT P0, PT, PT, PT, UP0, 0x80, 0x8 ;  /* 0x000000000008781c */ /* 0x000fe20003f0f008 */
[----:B------:R-:W-:Y:S02]  /*35d0*/  UIADD3 UR22, UPT, UPT, UR22, -0x1, URZ ;  /* 0xffffffff16167890 */ /* 0x000fe4000fffe0ff */
[----:B------:R-:W-:Y:S02]  /*35e0*/  USEL UR6, URZ, 0x1, UP1 ;  /* 0x00000001ff067887 */ /* 0x000fe40008800000 */
[----:B------:R-:W-:Y:S01]  /*35f0*/  USEL UR24, UR4, URZ, UP1 ;  /* 0x000000ff04187287 */ /* 0x000fe20008800000 */
[----:B------:R-:W-:Y:S01]  /*3600*/  UMOV UR7, 0x40004040 ;  /* 0x4000404000077882 */ /* 0x000fe20000000000 */
[----:B------:R-:W-:Y:S02]  /*3610*/  UMOV UR5, 0x40004040 ;  /* 0x4000404000057882 */ /* 0x000fe40000000000 */
[----:B------:R-:W-:Y:S01]  /*3620*/  @UP0 ULEA UR4, UR24, UR26, 0x3 ;  /* 0x0000001a18040291 */ /* 0x000fe2000f8e18ff */
[----:B------:R-:W-:Y:S01]  /*3630*/  LOP3.LUT R8, R8, UR6, RZ, 0x3c, !PT ;  /* 0x0000000608087c12 */ /* 0x000fe2000f8e3cff */
[----:B------:R-:W-:Y:S01]  /*3640*/  ULEA UR6, UR10, UR29, 0xb ;  /* 0x0000001d0a067291 */ /* 0x000fe2000f8e58ff */
[----:B------:R-:W-:Y:S02]  /*3650*/  UMOV UR21, 0x40004040 ;  /* 0x4000404000157882 */ /* 0x000fe40000000000 */
[----:B-1----:R-:W-:Y:S01]  /*3660*/  @P0 SHF.L.U32 R0, R8, 0x1f, RZ ;  /* 0x0000001f08000819 */ /* 0x002fe200000006ff */
[----:B------:R-:W-:Y:S02]  /*3670*/  UIADD3 UR20, UPT, UPT, UR6, 0x2, URZ ;  /* 0x0000000206147890 */ /* 0x000fe4000fffe0ff */
[----:B------:R-:W-:Y:S01]  /*3680*/  UIADD3 UR16, UPT, UPT, UR6, 0x4, URZ ;  /* 0x0000000406107890 */ /* 0x000fe2000fffe0ff */
[----:B------:R2:W3:Y:S01]  /*3690*/  @P0 SYNCS.PHASECHK.TRANS64.TRYWAIT P2, [UR4], R0 ;  /* 0x00000000ff0005a7 */ /* 0x0004e20008041104 */
[----:B------:R-:W-:Y:S02]  /*36a0*/  ULEA UR4, UR10, UR28, 0x9 ;  /* 0x0000001c0a047291 */ /* 0x000fe4000f8e48ff */
[----:B------:R-:W-:Y:S02]  /*36b0*/  UIADD3 UR12, UPT, UPT, UR6, 0x6, URZ ;  /* 0x00000006060c7890 */ /* 0x000fe4000fffe0ff */
[----:B------:R-:W-:Y:S02]  /*36c0*/  UIADD3 UR18, UPT, UPT, UR4, 0x2, URZ ;  /* 0x0000000204127890 */ /* 0x000fe4000fffe0ff */
[----:B------:R-:W-:Y:S02]  /*36d0*/  UIADD3 UR14, UPT, UPT, UR4, 0x4, URZ ;  /* 0x00000004040e7890 */ /* 0x000fe4000fffe0ff */
[----:B------:R-:W-:Y:S01]  /*36e0*/  UIADD3 UR8, UPT, UPT, UR4, 0x6, URZ ;  /* 0x0000000604087890 */ /* 0x000fe2000fffe0ff */
[----:B------:R2:W-:Y:S01]  /*36f0*/  UTCQMMA gdesc[UR4], gdesc[UR6], tmem[UR11], tmem[UR38], idesc[UR39], UP2 ;  /* 0x00ff2606040075ea */ /* 0x0005e2000900030b */
[----:B------:R-:W-:Y:S01]  /*3700*/  UPLOP3.LUT UP2, UPT, UPT, UPT, UPT, 0x80, 0x8 ;  /* 0x000000000008789c */ /* 0x000fe20003f4f070 */
[----:B------:R-:W-:Y:S01]  /*3710*/  UMOV UR19, 0x40004040 ;  /* 0x4000404000137882 */ /* 0x000fe20000000000 */
[----:B------:R-:W-:Y:S01]  /*3720*/  UMOV UR17, 0x40004040 ;  /* 0x4000404000117882 */ /* 0x000fe20000000000 */
[----:B------:R2:W-:Y:S01]  /*3730*/  UTCQMMA gdesc[UR18], gdesc[UR20], tmem[UR11], tmem[UR36], idesc[UR37], UPT ;  /* 0x00ff2414120075ea */ /* 0x0005e2000b80030b */
[----:B------:R-:W-:Y:S01]  /*3740*/  UMOV UR15, 0x40004040 ;  /* 0x40004040000f7882 */ /* 0x000fe20000000000 */
[----:B------:R-:W-:Y:S01]  /*3750*/  UMOV UR13, 0x40004040 ;  /* 0x40004040000d7882 */ /* 0x000fe20000000000 */
[----:B------:R-:W-:Y:S01]  /*3760*/  UMOV UR9, 0x40004040 ;  /* 0x4000404000097882 */ /* 0x000fe20000000000 */
[----:B------:R2:W-:Y:S01]  /*3770*/  UTCQMMA gdesc[UR14], gdesc[UR16], tmem[UR11], tmem[UR34], idesc[UR35], UPT ;  /* 0x00ff22100e0075ea */ /* 0x0005e2000b80030b */
[----:B------:R2:W-:Y:S01]  /*3780*/  UTCQMMA gdesc[UR8], gdesc[UR12], tmem[UR11], tmem[UR32], idesc[UR33], UPT ;  /* 0x00ff200c080075ea */ /* 0x0005e2000b80030b */
[----:B------:R2:W-:Y:S01]  /*3790*/  UTCBAR.MULTICAST [UR25], URZ, UR27 ;  /* 0x000000ff190073e9 */ /* 0x0005e2000800081b */
[----:B------:R-:W-:Y:S01]  /*37a0*/  UMOV UR10, UR24 ;  /* 0x00000018000a7c82 */ /* 0x000fe20008000000 */
[----:B------:R-:W-:Y:S05]  /*37b0*/  BRA.U UP3, `(.L_x_64) ;  /* 0xfffffffd03507547 */ /* 0x000fea000b83ffff */
.L_x_61:
[----:B--2---:R-:W-:Y:S01]  /*37c0*/  UIADD3 UR4, UPT, UPT, UR30, 0x1, URZ ;  /* 0x000000011e047890 */ /* 0x004fe2000fffe0ff */
[C---:B------:R-:W-:Y:S01]  /*37d0*/  ISETP.NE.AND P0, PT, R10.reuse, 0x2, PT ;  /* 0x000000020a00780c */ /* 0x040fe20003f05270 */
[----:B------:R-:W-:Y:S02]  /*37e0*/  UIADD3 UR5, UPT, UPT, UR31, 0xa0, URZ ;  /* 0x000000a01f057890 */ /* 0x000fe4000fffe0ff */
[----:B------:R-:W-:Y:S01]  /*37f0*/  UISETP.NE.AND UP0, UPT, UR4, 0x4, UPT ;  /* 0x000000040400788c */ /* 0x000fe2000bf05270 */
[----:B-1----:R-:W-:Y:S02]  /*3800*/  SEL R0, RZ, 0x1, P0 ;  /* 0x00000001ff007807 */ /* 0x002fe40000000000 */
[----:B------:R-:W-:Y:S01]  /*3810*/  SEL R10, R10, RZ, P0 ;  /* 0x000000ff0a0a7207 */ /* 0x000fe20000000000 */
[----:B------:R-:W-:Y:S01]  /*3820*/  USEL UR6, URZ, 0x1, UP0 ;  /* 0x00000001ff067887 */ /* 0x000fe20008000000 */
[----:B------:R-:W-:Y:S01]  /*3830*/  LOP3.LUT R9, R9, R0, RZ, 0x3c, !PT ;  /* 0x0000000009097212 */ /* 0x000fe200078e3cff */
[----:B------:R-:W-:Y:S01]  /*3840*/  USEL UR30, UR4, URZ, UP0 ;  /* 0x000000ff041e7287 */ /* 0x000fe20008000000 */
[----:B------:R1:W-:Y:S03]  /*3850*/  UTCBAR [UR5], URZ ;  /* 0x000000ff050073e9 */ /* 0x0003e600080000ff */
[----:B------:R-:W-:Y:S01]  /*3860*/  LOP3.LUT R11, R11, UR6, RZ, 0x3c, !PT ;  /* 0x000000060b0b7c12 */ /* 0x000fe2000f8e3cff */
[----:B------:R-:W-:Y:S07]  /*3870*/  @P1 BRA `(.L_x_65) ;  /* 0xfffffff800881947 */ /* 0x000fee000383ffff */
[----:B------:R-:W2:Y:S01]  /*3880*/  S2UR UR8, SR_CgaCtaId ;  /* 0x00000000000879c3 */ /* 0x000ea20000008800 */
[----:B------:R-:W-:Y:S01]  /*3890*/  ELECT P0, URZ, PT ;  /* 0x0000000000ff782f */ /* 0x000fe20003800000 */
[----:B------:R-:W-:Y:S01]  /*38a0*/  IMAD.MOV.U32 R0, RZ, RZ, 0x1 ;  /* 0x00000001ff007424 */ /* 0x000fe200078e00ff */
[----:B------:R-:W-:Y:S01]  /*38b0*/  UIADD3 UR26, UPT, UPT, UR26, 0xc0, URZ ;  /* 0x000000c01a1a7890 */ /* 0x000fe2000fffe0ff */
[----:B------:R-:W-:Y:S01]  /*38c0*/  SHF.L.U32 R3, R11, 0x1f, RZ ;  /* 0x0000001f0b037819 */ /* 0x000fe200000006ff */
[----:B------:R-:W-:-:S03]  /*38d0*/  UMOV UR4, 0x40 ;  /* 0x0000004000047882 */ /* 0x000fc60000000000 */
[----:B------:R-:W-:Y:S01]  /*38e0*/  UVIRTCOUNT.DEALLOC.SMPOOL 0x80 ;  /* 0x000000800000784c */ /* 0x000fe20000000000 */
[----:B--2---:R-:W-:Y:S02]  /*38f0*/  ULEA UR8, UR8, UR4, 0x18 ;  /* 0x0000000408087291 */ /* 0x004fe4000f8ec0ff */
[----:B------:R-:W-:-:S07]  /*3900*/  ULEA UR4, UR30, UR26, 0x3 ;  /* 0x0000001a1e047291 */ /* 0x000fce000f8e18ff */
[----:B------:R2:W-:Y:S02]  /*3910*/  @P0 STS.U8 [UR8+0x1c], R0 ;  /* 0x00001c00ff000988 */ /* 0x0005e40008000008 */
[----:B------:R-:W4:Y:S02]  /*3920*/  SYNCS.PHASECHK.TRANS64.TRYWAIT P0, [UR4], R3 ;  /* 0x00000003ff0075a7 */ /* 0x000f240008001104 */
[----:B--2-4-:R-:W-:Y:S05]  /*3930*/  @!P0 BRA `(.L_x_66) ;  /* 0x0000006000888947 */ /* 0x014fea0003800000 */
.L_x_149:
[----:B------:R-:W-:-:S04]  /*3940*/  UIADD3 UR4, UPT, UPT, UR30, 0x1, URZ ;  /* 0x000000011e047890 */ /* 0x000fc8000fffe0ff */
[----:B------:R-:W-:-:S04]  /*3950*/  UISETP.NE.AND UP0, UPT, UR4, 0x4, UPT ;  /* 0x000000040400788c */ /* 0x000fc8000bf05270 */
[----:B------:R-:W-:Y:S02]  /*3960*/  USEL UR6, URZ, 0x1, UP0 ;  /* 0x00000001ff067887 */ /* 0x000fe40008000000 */
[----:B------:R-:W-:-:S04]  /*3970*/  USEL UR4, UR4, URZ, UP0 ;  /* 0x000000ff04047287 */ /* 0x000fc80008000000 */
[----:B-1----:R-:W-:Y:S01]  /*3980*/  ULEA UR5, UR4, UR26, 0x3 ;  /* 0x0000001a04057291 */ /* 0x002fe2000f8e18ff */
[----:B------:R-:W-:-:S04]  /*3990*/  LOP3.LUT R2, R11, UR6, RZ, 0x3c, !PT ;  /* 0x000000060b027c12 */ /* 0x000fc8000f8e3cff */
[----:B--2---:R-:W-:-:S04]  /*39a0*/  SHF.L.U32 R3, R2, 0x1f, RZ ;  /* 0x0000001f02037819 */ /* 0x004fc800000006ff */
[----:B------:R-:W1:Y:S02]  /*39b0*/  SYNCS.PHASECHK.TRANS64.TRYWAIT P0, [UR5], R3 ;  /* 0x00000003ff0075a7 */ /* 0x000e640008001105 */
[----:B-1----:R-:W-:Y:S05]  /*39c0*/  @!P0 BRA `(.L_x_67) ;  /* 0x00000060007c8947 */ /* 0x002fea0003800000 */
.L_x_151:
        /* <DEDUP_REMOVED lines=9> */
.L_x_153:
[----:B------:R-:W-:-:S04]  /*3a60*/  UIADD3 UR4, UPT, UPT, UR4, 0x1, URZ ;  /* 0x0000000104047890 */ /* 0x000fc8000fffe0ff */
[----:B------:R-:W-:-:S04]  /*3a70*/  UISETP.NE.AND UP0, UPT, UR4, 0x4, UPT ;  /* 0x000000040400788c */ /* 0x000fc8000bf05270 */
[----:B------:R-:W-:Y:S02]  /*3a80*/  USEL UR5, URZ, 0x1, UP0 ;  /* 0x00000001ff057887 */ /* 0x000fe40008000000 */
[----:B------:R-:W-:-:S04]  /*3a90*/  USEL UR4, UR4, URZ, UP0 ;  /* 0x000000ff04047287 */ /* 0x000fc80008000000 */
[----:B------:R-:W-:Y:S01]  /*3aa0*/  ULEA UR4, UR4, UR26, 0x3 ;  /* 0x0000001a04047291 */ /* 0x000fe2000f8e18ff */
[----:B-1----:R-:W-:-:S04]  /*3ab0*/  LOP3.LUT R3, R2, UR5, RZ, 0x3c, !PT ;  /* 0x0000000502037c12 */ /* 0x002fc8000f8e3cff */
[----:B------:R-:W-:-:S04]  /*3ac0*/  SHF.L.U32 R3, R3, 0x1f, RZ ;  /* 0x0000001f03037819 */ /* 0x000fc800000006ff */
[----:B------:R-:W1:Y:S02]  /*3ad0*/  SYNCS.PHASECHK.TRANS64.TRYWAIT P0, [UR4], R3 ;  /* 0x00000003ff0075a7 */ /* 0x000e640008001104 */
[----:B-1----:R-:W-:Y:S05]  /*3ae0*/  @!P0 BRA `(.L_x_69) ;  /* 0x0000006000648947 */ /* 0x002fea0003800000 */
.L_x_155:
[----:B------:R-:W-:Y:S01]  /*3af0*/  NOP ;  /* 0x0000000000007918 */ /* 0x000fe20000000000 */
[----:B-1----:R-:W1:Y:S01]  /*3b00*/  LDS R0, [UR8+0x14] ;  /* 0x00001408ff007984 */ /* 0x002e620008000800 */
[----:B------:R-:W-:Y:S01]  /*3b10*/  ULOP3.LUT UR4, UR42, 0xffff, URZ, 0xc0, !UPT ;  /* 0x0000ffff2a047892 */ /* 0x000fe2000f8ec0ff */
[----:B------:R-:W-:Y:S01]  /*3b20*/  UMOV UR5, 0xffff ;  /* 0x0000ffff00057882 */ /* 0x000fe20000000000 */
[----:B------:R-:W-:Y:S02]  /*3b30*/  UMOV UR6, 0x1 ;  /* 0x0000000100067882 */ /* 0x000fe40000000000 */
[----:B------:R-:W-:-:S04]  /*3b40*/  USHF.R.U32.HI UR4, URZ, 0x5, UR4 ;  /* 0x00000005ff047899 */ /* 0x000fc80008011604 */
[----:B------:R-:W-:Y:S02]  /*3b50*/  USHF.L.U32 UR5, UR5, UR4, URZ ;  /* 0x0000000405057299 */ /* 0x000fe400080006ff */
[----:B------:R-:W-:-:S04]  /*3b60*/  USHF.L.U32 UR4, UR6, UR4, URZ ;  /* 0x0000000406047299 */ /* 0x000fc800080006ff */
[----:B-1----:R-:W-:-:S04]  /*3b70*/  LOP3.LUT R0, R0, UR5, RZ, 0xc0, !PT ;  /* 0x0000000500007c12 */ /* 0x002fc8000f8ec0ff */
[----:B------:R-:W-:-:S13]  /*3b80*/  ISETP.NE.AND P0, PT, R0, UR5, PT ;  /* 0x0000000500007c0c */ /* 0x000fda000bf05270 */
[----:B------:R-:W-:Y:S05]  /*3b90*/  @P0 BRA `(.L_x_70) ;  /* 0x0000000000580947 */ /* 0x000fea0003800000 */
[----:B------:R-:W1:Y:S02]  /*3ba0*/  LDS R0, [UR8+0x18] ;  /* 0x00001808ff007984 */ /* 0x000e640008000800 */
[----:B-1----:R-:W-:-:S04]  /*3bb0*/  LOP3.LUT R0, R0, UR4, RZ, 0xc0, !PT ;  /* 0x0000000400007c12 */ /* 0x002fc8000f8ec0ff */
[----:B------:R-:W-:-:S13]  /*3bc0*/  ISETP.NE.AND P0, PT, R0, UR4, PT ;  /* 0x0000000400007c0c */ /* 0x000fda000bf05270 */
[----:B------:R-:W-:Y:S05]  /*3bd0*/  @P0 BRA `(.L_x_71) ;  /* 0x00000000003c0947 */ /* 0x000fea0003800000 */
[----:B------:R-:W1:Y:S01]  /*3be0*/  S2R R2, SR_LANEID ;  /* 0x0000000000027919 */ /* 0x000e620000000000 */
[----:B------:R-:W-:Y:S01]  /*3bf0*/  ULOP3.LUT UR5, URZ, UR5, URZ, 0x33, !UPT ;  /* 0x00000005ff057292 */ /* 0x000fe2000f8e33ff */
[----:B------:R-:W-:Y:S01]  /*3c00*/  LOP3.LUT R4, RZ, UR4, RZ, 0x33, !PT ;  /* 0x00000004ff047c12 */ /* 0x000fe2000f8e33ff */
[----:B------:R-:W-:Y:S02]  /*3c10*/  VOTEU.ANY UR4, UPT, PT ;  /* 0x0000000000047886 */ /* 0x000fe400038e0100 */
[----:B------:R-:W-:Y:S01]  /*3c20*/  UFLO.U32 UR4, UR4 ;  /* 0x00000004000472bd */ /* 0x000fe200080e0000 */
[----:B------:R-:W2:Y:S01]  /*3c30*/  REDUX UR6, R4 ;  /* 0x00000000040673c4 */ /* 0x000ea20000000000 */
[----:B------:R-:W-:-:S06]  /*3c40*/  IMAD.U32 R0, RZ, RZ, UR5 ;  /* 0x00000005ff007e24 */ /* 0x000fcc000f8e00ff */
[----:B------:R4:W-:Y:S01]  /*3c50*/  UTCATOMSWS.AND URZ, UR5 ;  /* 0x0000000500ff79e3 */ /* 0x0009e20008000000 */
[----:B------:R-:W3:Y:S01]  /*3c60*/  REDUX UR7, R0 ;  /* 0x00000000000773c4 */ /* 0x000ee20000000000 */
[----:B-1----:R-:W-:Y:S01]  /*3c70*/  ISETP.EQ.U32.AND P0, PT, R2, UR4, PT ;  /* 0x0000000402007c0c */ /* 0x002fe2000bf02070 */
[----:B--2---:R-:W-:Y:S01]  /*3c80*/  IMAD.U32 R2, RZ, RZ, UR6 ;  /* 0x00000006ff027e24 */ /* 0x004fe2000f8e00ff */
[----:B---3--:R-:W-:-:S11]  /*3c90*/  MOV R3, UR7 ;  /* 0x0000000700037c02 */ /* 0x008fd60008000f00 */
[----:B------:R4:W-:Y:S04]  /*3ca0*/  @P0 ATOMS.AND RZ, [UR8+0x14], R3 ;  /* 0x00001403ffff098c */ /* 0x0009e8000a800008 */
[----:B------:R4:W-:Y:S01]  /*3cb0*/  @P0 ATOMS.AND RZ, [UR8+0x18], R2 ;  /* 0x00001802ffff098c */ /* 0x0009e2000a800008 */
[----:B------:R-:W-:Y:S05]  /*3cc0*/  BRA `(.L_x_72) ;  /* 0x0000000000147947 */ /* 0x000fea0003800000 */
.L_x_71:
[----:B------:R-:W-:Y:S02]  /*3cd0*/  MOV R2, 0x3cf0 ;  /* 0x00003cf000027802 */ /* 0x000fe40000000f00 */
[----:B---3-5:R-:W-:Y:S05]  /*3ce0*/  CALL.REL.NOINC `($__internal_0_$__cuda_sm10x_tcgen05_guardrail_trap_col_being_dealloced_not_returned_by_alloc) ;  /* 0x0000006400487944 */ /* 0x028fea0003c00000 */
[----:B------:R-:W-:Y:S05]  /*3cf0*/  BRA `(.L_x_72) ;  /* 0x0000000000087947 */ /* 0x000fea0003800000 */
.L_x_70:
[----:B------:R-:W-:Y:S02]  /*3d00*/  MOV R2, 0x3d20 ;  /* 0x00003d2000027802 */ /* 0x000fe40000000f00 */
[----:B---3-5:R-:W-:Y:S05]  /*3d10*/  CALL.REL.NOINC `($__internal_2_$__cuda_sm10x_tcgen05_guardrail_trap_unallocated_columns_being_dealloced) ;  /* 0x0000006400547944 */ /* 0x028fea0003c00000 */
.L_x_72:
[----:B------:R-:W-:Y:S01]  /*3d20*/  NOP ;  /* 0x0000000000007918 */ /* 0x000fe20000000000 */
[----:B----4-:R-:W-:Y:S05]  /*3d30*/  EXIT ;  /* 0x000000000000794d */ /* 0x010fea0003800000 */
.L_x_54:
[----:B------:R-:W-:-:S09]  /*3d40*/  UISETP.NE.OR UP0, UPT, UR18, 0x3, !UP3 ;  /* 0x000000031200788c */ /* 0x000fd2000df05670 */
[----:B------:R-:W-:Y:S05]  /*3d50*/  BRA.U UP0, `(.L_x_73) ;  /* 0x0000001100847547 */ /* 0x000fea000b800000 */
[----:B------:R-:W2:Y:S01]  /*3d60*/  LDCU.64 UR4, c[0x0][0x888] ;  /* 0x00011100ff0477ac */ /* 0x000ea20008000a00 */
[----:B------:R-:W3:Y:S01]  /*3d70*/  S2UR UR8, SR_CgaCtaId ;  /* 0x00000000000879c3 */ /* 0x000ee20000008800 */
[----:B------:R-:W-:Y:S02]  /*3d80*/  HFMA2 R9, -RZ, RZ, 0, 0 ;  /* 0x00000000ff097431 */ /* 0x000fe400000001ff */
[----:B------:R-:W-:Y:S01]  /*3d90*/  IMAD.MOV.U32 R11, RZ, RZ, 0x1 ;  /* 0x00000001ff0b7424 */ /* 0x000fe200078e00ff */
[----:B------:R-:W4:Y:S01]  /*3da0*/  LDCU UR40, c[0x0][0x370] ;  /* 0x00006e00ff2877ac */ /* 0x000f220008000800 */
[----:B------:R-:W-:Y:S01]  /*3db0*/  IMAD.MOV.U32 R10, RZ, RZ, RZ ;  /* 0x000000ffff0a7224 */ /* 0x000fe200078e00ff */
[----:B------:R-:W-:Y:S01]  /*3dc0*/  MOV R3, 0x1000 ;  /* 0x0000100000037802 */ /* 0x000fe20000000f00 */
[----:B------:R-:W4:Y:S01]  /*3dd0*/  LDCU.128 UR44, c[0x0][0xb10] ;  /* 0x00016200ff2c77ac */ /* 0x000f220008000c00 */
[----:B------:R-:W1:Y:S01]  /*3de0*/  LDC.64 R12, c[0x0][0x348] ;  /* 0x0000d200ff0c7b82 */ /* 0x000e620000000a00 */
[----:B------:R-:W3:Y:S01]  /*3df0*/  LDCU UR37, c[0x0][0x374] ;  /* 0x00006e80ff2577ac */ /* 0x000ee20008000800 */
[----:B------:R-:W3:Y:S01]  /*3e00*/  LDCU.64 UR38, c[0x0][0x890] ;  /* 0x00011200ff2677ac */ /* 0x000ee20008000a00 */
[----:B------:R-:W3:Y:S01]  /*3e10*/  LDCU UR15, c[0x0][0xb0c] ;  /* 0x00016180ff0f77ac */ /* 0x000ee20008000800 */
[----:B--2---:R-:W-:Y:S01]  /*3e20*/  UISETP.NE.U32.AND UP0, UPT, UR4, URZ, UPT ;  /* 0x000000ff0400728c */ /* 0x004fe2000bf05070 */
[----:B------:R-:W2:Y:S01]  /*3e30*/  LDCU UR54, c[0x0][0xb20] ;  /* 0x00016400ff3677ac */ /* 0x000ea20008000800 */
[----:B------:R-:W2:Y:S01]  /*3e40*/  LDCU UR4, c[0x0][0xb30] ;  /* 0x00016600ff0477ac */ /* 0x000ea20008000800 */
[----:B------:R-:W-:Y:S01]  /*3e50*/  UMOV UR21, 0x400 ;  /* 0x0000040000157882 */ /* 0x000fe20000000000 */
[----:B----4-:R-:W-:-:S02]  /*3e60*/  UIMAD.WIDE.U32 UR52, UR40, UR44, URZ ;  /* 0x0000002c283472a5 */ /* 0x010fc4000f8e00ff */
[----:B---3--:R-:W-:Y:S02]  /*3e70*/  UIMAD.WIDE.U32 UR6, UR37, UR47, URZ ;  /* 0x0000002f250672a5 */ /* 0x008fe4000f8e00ff */
[----:B------:R-:W-:Y:S02]  /*3e80*/  ULEA UR21, UR8, UR21, 0x18 ;  /* 0x0000001508157291 */ /* 0x000fe4000f8ec0ff */
[----:B------:R-:W-:Y:S02]  /*3e90*/  USEL UR41, URZ, 0x1, UP6 ;  /* 0x00000001ff297887 */ /* 0x000fe4000b000000 */
[----:B------:R-:W-:Y:S02]  /*3ea0*/  UISETP.NE.U32.AND UP6, UPT, UR38, URZ, UPT ;  /* 0x000000ff2600728c */ /* 0x000fe4000bfc5070 */
[----:B------:R-:W-:Y:S02]  /*3eb0*/  UIADD3 UR43, UPT, UPT, UR21, 0x48, URZ ;  /* 0x00000048152b7890 */ /* 0x000fe4000fffe0ff */
[----:B------:R-:W-:-:S02]  /*3ec0*/  UIADD3 UR33, UPT, UPT, UR21, 0x30, URZ ;  /* 0x0000003015217890 */ /* 0x000fc4000fffe0ff */
[----:B------:R-:W-:Y:S02]  /*3ed0*/  UIADD3 UR25, UPT, UPT, UR21, 0x38, URZ ;  /* 0x0000003815197890 */ /* 0x000fe4000fffe0ff */
[----:B------:R-:W-:Y:S02]  /*3ee0*/  UIADD3 UR17, UPT, UPT, UR21, 0x40, URZ ;  /* 0x0000004015117890 */ /* 0x000fe4000fffe0ff */
[----:B------:R-:W-:Y:S02]  /*3ef0*/  UISETP.NE.AND.EX UP5, UPT, UR5, URZ, UPT, UP0 ;  /* 0x000000ff0500728c */ /* 0x000fe4000bfa5300 */
[----:B------:R-:W-:Y:S01]  /*3f00*/  UISETP.NE.AND UP0, UPT, UR42, 0x1, UPT ;  /* 0x000000012a00788c */ /* 0x000fe2000bf05270 */
[----:B------:R-:W-:Y:S01]  /*3f10*/  UMOV UR52, UR53 ;  /* 0x0000003500347c82 */ /* 0x000fe20008000000 */
[----:B------:R-:W-:Y:S01]  /*3f20*/  UMOV UR51, UR7 ;  /* 0x0000000700337c82 */ /* 0x000fe20008000000 */
[----:B------:R-:W-:Y:S02]  /*3f30*/  UISETP.NE.AND UP0, UPT, UR15, 0x1, UPT ;  /* 0x000000010f00788c */ /* 0x000fe4000bf05270 */
[----:B------:R-:W-:-:S02]  /*3f40*/  UPLOP3.LUT UP4, UPT, UPT, UPT, UPT, 0x40, 0x4 ;  /* 0x000000000004789c */ /* 0x000fc40003f8e870 */
[----:B------:R-:W-:Y:S01]  /*3f50*/  UISETP.GE.AND UP2, UPT, UR42, 0x1, UPT ;  /* 0x000000012a00788c */ /* 0x000fe2000bf46270 */
[----:B------:R-:W3:Y:S01]  /*3f60*/  LDCU.64 UR22, c[0x0][0xb28] ;  /* 0x00016500ff1677ac */ /* 0x000ee20008000a00 */
[----:B------:R-:W-:Y:S02]  /*3f70*/  UISETP.NE.AND.EX UP6, UPT, UR39, URZ, UPT, UP6 ;  /* 0x000000ff2700728c */ /* 0x000fe4000bfc5360 */
[----:B------:R-:W-:Y:S02]  /*3f80*/  UPRMT UR43, UR8, 0x654, UR43 ;  /* 0x00000654082b7896 */ /* 0x000fe4000800002b */
[----:B------:R-:W-:Y:S02]  /*3f90*/  UPRMT UR50, UR8, 0x654, UR33 ;  /* 0x0000065408327896 */ /* 0x000fe40008000021 */
[----:B------:R-:W-:Y:S02]  /*3fa0*/  UPRMT UR49, UR8, 0x654, UR25 ;  /* 0x0000065408317896 */ /* 0x000fe40008000019 */
[----:B------:R-:W-:-:S02]  /*3fb0*/  UPRMT UR48, UR8, 0x654, UR17 ;  /* 0x0000065408307896 */ /* 0x000fc40008000011 */
[----:B------:R-:W-:Y:S02]  /*3fc0*/  USHF.R.U32.HI UR52, URZ, UR45, UR52 ;  /* 0x0000002dff347299 */ /* 0x000fe40008011634 */
[----:B--2---:R-:W-:Y:S02]  /*3fd0*/  USHF.R.U32.HI UR51, URZ, UR54, UR51 ;  /* 0x00000036ff337299 */ /* 0x004fe40008011633 */
[----:B------:R-:W-:Y:S02]  /*3fe0*/  UISETP.NE.AND UP0, UPT, UR46, 0x1, UPT ;  /* 0x000000012e00788c */ /* 0x000fe4000bf05270 */
[----:B-1----:R-:W-:-:S11]  /*3ff0*/  UISETP.NE.AND UP3, UPT, UR4, 0x1, UPT ;  /* 0x000000010400788c */ /* 0x002fd6000bf65270 */
.L_x_84:
[C---:B------:R-:W-:Y:S02]  /*4000*/  LEA R8, R10.reuse, UR21, 0x3 ;  /* 0x000000150a087c11 */ /* 0x040fe4000f8e18ff */
[----:B------:R-:W-:Y:S02]  /*4010*/  SHF.L.U32 R5, R9, 0x1f, RZ ;  /* 0x0000001f09057819 */ /* 0x000fe400000006ff */
[----:B------:R-:W-:Y:S02]  /*4020*/  LEA R6, R10, UR21, 0x4 ;  /* 0x000000150a067c11 */ /* 0x000fe4000f8e20ff */
[----:B-1----:R-:W1:Y:S02]  /*4030*/  SYNCS.PHASECHK.TRANS64.TRYWAIT P0, [R8+URZ+0x80], R5 ;  /* 0x00008005080075a7 */ /* 0x002e6400080011ff */
[----:B-1----:R-:W-:Y:S05]  /*4040*/  @!P0 BRA `(.L_x_74) ;  /* 0x0000005c00248947 */ /* 0x002fea0003800000 */
.L_x_156:
[----:B-1----:R-:W1:Y:S01]  /*4050*/  LDS.128 R4, [R6+0x110] ;  /* 0x0001100006047984 */ /* 0x002e620000000c00 */
[----:B------:R-:W-:Y:S01]  /*4060*/  UISETP.GE.AND UP0, UPT, UR42, 0x1, UPT ;  /* 0x000000012a00788c */ /* 0x000fe2000bf06270 */
[----:B------:R-:W-:Y:S01]  /*4070*/  @!PT LDS RZ, [RZ] ;  /* 0x00000000fffff984 */ /* 0x000fe20000000800 */
[----:B------:R-:W-:Y:S01]  /*4080*/  @!PT LDS RZ, [RZ] ;  /* 0x00000000fffff984 */ /* 0x000fe20000000800 */
[----:B------:R-:W-:Y:S01]  /*4090*/  @!PT LDS RZ, [RZ] ;  /* 0x00000000fffff984 */ /* 0x000fe20000000800 */
[----:B------:R-:W-:Y:S01]  /*40a0*/  @!PT LDS RZ, [RZ] ;  /* 0x00000000fffff984 */ /* 0x000fe20000000800 */
[----:B------:R2:W-:Y:S06]  /*40b0*/  MEMBAR.ALL.CTA ;  /* 0x0000000000007992 */ /* 0x0005ec0000008000 */
[----:B--2---:R-:W2:Y:S01]  /*40c0*/  FENCE.VIEW.ASYNC.S ;  /* 0x00000000000073c6 */ /* 0x004ea20000000000 */
[----:B-1----:R-:W-:Y:S11]  /*40d0*/  LOP3.LUT P0, RZ, R6, 0x1, RZ, 0xc0, !PT ;  /* 0x0000000106ff7812 */ /* 0x002ff6000780c0ff */
[----:B------:R-:W-:Y:S02]  /*40e0*/  @!UPT UIADD3 URZ, UPT, UPT, URZ, URZ, URZ ;  /* 0x000000fffffff290 */ /* 0x000fe4000fffe0ff */
[----:B--2---:R-:W-:Y:S01]  /*40f0*/  VOTEU.ANY UP2, P0 ;  /* 0x0000000000ff7886 */ /* 0x004fe20000040100 */
[----:B------:R-:W-:Y:S11]  /*4100*/  PLOP3.LUT P0, PT, PT, PT, UP2, 0x80, 0x8 ;  /* 0x000000000008781c */ /* 0x000ff60003f0f028 */
[----:B------:R-:W-:Y:S02]  /*4110*/  @!UPT UIADD3 URZ, UPT, UPT, URZ, URZ, URZ ;  /* 0x000000fffffff290 */ /* 0x000fe4000fffe0ff */
[----:B------:R-:W-:Y:S02]  /*4120*/  @P0 SHF.R.U32.HI R0, RZ, 0x10, R5 ;  /* 0x00000010ff000819 */ /* 0x000fe40000011605 */
[----:B------:R-:W-:Y:S02]  /*4130*/  @P0 MOV R2, R4 ;  /* 0x0000000400020202 */ /* 0x000fe40000000f00 */
[----:B------:R-:W-:Y:S01]  /*4140*/  @P0 R2UR UR4, R0 ;  /* 0x00000000000402ca */ /* 0x000fe200000e0000 */
[----:B------:R-:W-:Y:S01]  /*4150*/  VIADD R0, R8, 0x90 ;  /* 0x0000009008007836 */ /* 0x000fe20000000000 */
[----:B------:R-:W-:Y:S02]  /*4160*/  @P0 LOP3.LUT R4, R5, 0xffff, RZ, 0xc0, !PT ;  /* 0x0000ffff05040812 */ /* 0x000fe400078ec0ff */
[----:B------:R-:W-:Y:S02]  /*4170*/  @P0 R2UR UR6, R2 ;  /* 0x00000000020602ca */ /* 0x000fe400000e0000 */
[----:B------:R-:W-:Y:S02]  /*4180*/  PRMT R0, RZ, 0x654, R0 ;  /* 0x00000654ff007816 */ /* 0x000fe40000000000 */
[----:B------:R-:W-:Y:S02]  /*4190*/  @P0 R2UR UR5, R4 ;  /* 0x00000000040502ca */ /* 0x000fe400000e0000 */
[----:B------:R1:W-:Y:S03]  /*41a0*/  SYNCS.ARRIVE.TRANS64.RED.A1T0 RZ, [R0+URZ], RZ ;  /* 0x000000ff00ff79a7 */ /* 0x0003e600081004ff */
[----:B------:R-:W-:Y:S04]  /*41b0*/  @UP2 UMOV UR29, UR4 ;  /* 0x00000004001d2c82 */ /* 0x000fe80008000000 */
[----:B------:R-:W-:Y:S04]  /*41c0*/  @UP2 UMOV UR14, UR6 ;  /* 0x00000006000e2c82 */ /* 0x000fe80008000000 */
[----:B------:R-:W-:Y:S01]  /*41d0*/  @UP2 UMOV UR13, UR5 ;  /* 0x00000005000d2c82 */ /* 0x000fe20008000000 */
[----:B------:R-:W-:Y:S05]  /*41e0*/  BRA.U !UP0, `(.L_x_75) ;  /* 0x0000000108c07547 */ /* 0x000fea000b800000 */
[----:B------:R-:W-:Y:S02]  /*41f0*/  UIMAD.WIDE.U32 UR18, UR13, UR47, URZ ;  /* 0x0000002f0d1272a5 */ /* 0x000fe4000f8e00ff */
[----:B------:R-:W-:Y:S02]  /*4200*/  UP2UR UR16, UPR, URZ, 0x4 ;  /* 0x00000004ff107883 */ /* 0x000fe40008000000 */
[----:B------:R-:W-:Y:S02]  /*4210*/  UISETP.NE.AND UP2, UPT, UR46, 0x1, UPT ;  /* 0x000000012e00788c */ /* 0x000fe4000bf45270 */
[----:B------:R-:W-:Y:S02]  /*4220*/  UIMAD.WIDE.U32 UR26, UR14, UR44, URZ ;  /* 0x0000002c0e1a72a5 */ /* 0x000fe4000f8e00ff */
[----:B------:R-:W-:Y:S02]  /*4230*/  USEL UR4, UR37, UR51, !UP2 ;  /* 0x0000003325047287 */ /* 0x000fe4000d000000 */
[----:B------:R-:W-:Y:S02]  /*4240*/  UISETP.NE.AND UP0, UPT, UR15, 0x1, UPT ;  /* 0x000000010f00788c */ /* 0x000fe4000bf05270 */
[----:B------:R-:W-:Y:S02]  /*4250*/  UP2UR UR20, UPR, URZ, 0x2 ;  /* 0x00000002ff147883 */ /* 0x000fe40008000000 */
[----:B------:R-:W-:Y:S02]  /*4260*/  UISETP.NE.AND UP1, UPT, UR42, 0x1, UPT ;  /* 0x000000012a00788c */ /* 0x000fe4000bf25270 */
[----:B---3--:R-:W-:Y:S02]  /*4270*/  UIMAD.WIDE.U32 UR8, UR4, UR22, URZ ;  /* 0x00000016040872a5 */ /* 0x008fe4000f8e00ff */
[----:B------:R-:W-:Y:S01]  /*4280*/  USEL UR7, UR40, UR52, !UP0 ;  /* 0x0000003428077287 */ /* 0x000fe2000c000000 */
[----:B------:R-:W-:Y:S02]  /*4290*/  UMOV UR5, UR19 ;  /* 0x0000001300057c82 */ /* 0x000fe40008000000 */
[----:B------:R-:W-:Y:S02]  /*42a0*/  USHF.R.U32.HI UR6, URZ, UR54, UR5 ;  /* 0x00000036ff067299 */ /* 0x000fe40008011605 */
[----:B------:R-:W-:Y:S02]  /*42b0*/  UIMAD.WIDE.U32 UR10, UR7, UR22, URZ ;  /* 0x00000016070a72a5 */ /* 0x000fe4000f8e00ff */
[----:B------:R-:W-:Y:S02]  /*42c0*/  USEL UR6, UR13, UR6, !UP2 ;  /* 0x000000060d067287 */ /* 0x000fe4000d000000 */
[----:B------:R-:W-:Y:S01]  /*42d0*/  UISETP.NE.AND UP2, UPT, UR16, URZ, UPT ;  /* 0x000000ff1000728c */ /* 0x000fe2000bf45270 */
[----:B------:R-:W-:Y:S02]  /*42e0*/  UMOV UR5, UR27 ;  /* 0x0000001b00057c82 */ /* 0x000fe40008000000 */
[----:B------:R-:W-:Y:S03]  /*42f0*/  USHF.R.U32.HI UR12, URZ, UR45, UR5 ;  /* 0x0000002dff0c7299 */ /* 0x000fe60008011605 */
[----:B------:R-:W-:Y:S02]  /*4300*/  UMOV UR5, UR9 ;  /* 0x0000000900057c82 */ /* 0x000fe40008000000 */
[----:B------:R-:W-:Y:S03]  /*4310*/  @UP1 USHF.R.U32.HI UR4, URZ, UR23, UR5 ;  /* 0x00000017ff041299 */ /* 0x000fe60008011605 */
[----:B------:R-:W-:Y:S01]  /*4320*/  UMOV UR5, UR11 ;  /* 0x0000000b00057c82 */ /* 0x000fe20008000000 */
[----:B------:R-:W-:Y:S02]  /*4330*/  UIMAD UR4, UR42, UR4, URZ ;  /* 0x000000042a0472a4 */ /* 0x000fe4000f8e02ff */
[----:B------:R-:W-:Y:S02]  /*4340*/  @UP1 USHF.R.U32.HI UR7, URZ, UR23, UR5 ;  /* 0x00000017ff071299 */ /* 0x000fe40008011605 */
[----:B------:R-:W-:Y:S02]  /*4350*/  USEL UR5, UR14, UR12, !UP0 ;  /* 0x0000000c0e057287 */ /* 0x000fe4000c000000 */
[----:B------:R-:W-:Y:S02]  /*4360*/  UIMAD.WIDE.U32 UR10, UR6, UR22, URZ ;  /* 0x00000016060a72a5 */ /* 0x000fe4000f8e00ff */
[----:B------:R-:W-:Y:S02]  /*4370*/  UIMAD UR8, UR42, UR7, URZ ;  /* 0x000000072a0872a4 */ /* 0x000fe4000f8e02ff */
[----:B------:R-:W-:Y:S03]  /*4380*/  UISETP.GE.AND UP0, UPT, UR6, UR4, UPT ;  /* 0x000000040600728c */ /* 0x000fe6000bf06270 */
[----:B------:R-:W-:Y:S01]  /*4390*/  UMOV UR4, UR11 ;  /* 0x0000000b00047c82 */ /* 0x000fe20008000000 */
[----:B------:R-:W-:Y:S02]  /*43a0*/  UISETP.GE.OR UP0, UPT, UR5, UR8, UP0 ;  /* 0x000000080500728c */ /* 0x000fe40008706670 */
[----:B------:R-:W-:Y:S02]  /*43b0*/  USHF.R.U32.HI UR4, URZ, UR23, UR4 ;  /* 0x00000017ff047299 */ /* 0x000fe40008011604 */
[----:B------:R-:W-:Y:S02]  /*43c0*/  UIMAD.WIDE.U32 UR8, UR5, UR22, URZ ;  /* 0x00000016050872a5 */ /* 0x000fe4000f8e00ff */
[----:B------:R-:W-:Y:S04]  /*43d0*/  USEL UR10, UR6, UR4, !UP1 ;  /* 0x00000004060a7287 */ /* 0x000fe8000c800000 */
[----:B------:R-:W-:Y:S01]  /*43e0*/  UIADD3 UR11, UPT, UPT, -UR10, URZ, URZ ;  /* 0x000000ff0a0b7290 */ /* 0x000fe2000fffe1ff */
[----:B------:R-:W-:Y:S02]  /*43f0*/  @!UP0 UMOV UR4, UR9 ;  /* 0x0000000900048c82 */ /* 0x000fe40008000000 */
[----:B------:R-:W-:Y:S02]  /*4400*/  @!UP0 USHF.R.U32.HI UR4, URZ, UR23, UR4 ;  /* 0x00000017ff048299 */ /* 0x000fe40008011604 */
[----:B------:R-:W-:Y:S02]  /*4410*/  UIMAD UR8, UR42, UR11, UR6 ;  /* 0x0000000b2a0872a4 */ /* 0x000fe4000f8e0206 */
[----:B------:R-:W-:Y:S02]  /*4420*/  @!UP0 USEL UR4, UR5, UR4, !UP1 ;  /* 0x0000000405048287 */ /* 0x000fe4000c800000 */
[----:B------:R-:W-:Y:S02]  /*4430*/  UISETP.NE.AND UP1, UPT, UR20, URZ, UPT ;  /* 0x000000ff1400728c */ /* 0x000fe4000bf25270 */
[----:B------:R-:W-:Y:S02]  /*4440*/  @!UP0 UIMAD UR8, UR7, UR8, UR4 ;  /* 0x00000008070882a4 */ /* 0x000fe4000f8e0204 */
[----:B------:R-:W-:Y:S02]  /*4450*/  @!UP0 UIADD3 UR9, UPT, UPT, UR10, -UR4, URZ ;  /* 0x800000040a098290 */ /* 0x000fe4000fffe0ff */
[----:B------:R-:W-:Y:S02]  /*4460*/  UIADD3 UR4, UPT, UPT, -UR5, URZ, URZ ;  /* 0x000000ff05047290 */ /* 0x000fe4000fffe1ff */
[----:B------:R-:W-:Y:S02]  /*4470*/  UIADD3 UR7, UPT, UPT, -UR6, URZ, URZ ;  /* 0x000000ff06077290 */ /* 0x000fe4000fffe1ff */
[----:B------:R-:W-:Y:S02]  /*4480*/  @!UP0 UIMAD UR6, UR9, UR42, UR5 ;  /* 0x0000002a090682a4 */ /* 0x000fe4000f8e0205 */
[----:B------:R-:W-:Y:S02]  /*4490*/  UIMAD UR14, UR15, UR4, UR14 ;  /* 0x000000040f0e72a4 */ /* 0x000fe4000f8e020e */
[----:B------:R-:W-:Y:S01]  /*44a0*/  UIMAD UR13, UR46, UR7, UR13 ;  /* 0x000000072e0d72a4 */ /* 0x000fe2000f8e020d */
[----:B------:R-:W-:Y:S02]  /*44b0*/  @!UP0 UMOV UR5, UR8 ;  /* 0x0000000800058c82 */ /* 0x000fe40008000000 */
[----:B------:R-:W-:Y:S02]  /*44c0*/  UIMAD UR14, UR5, UR15, UR14 ;  /* 0x0000000f050e72a4 */ /* 0x000fe4000f8e020e */
[----:B------:R-:W-:Y:S11]  /*44d0*/  UIMAD UR13, UR6, UR46, UR13 ;  /* 0x0000002e060d72a4 */ /* 0x000ff6000f8e020d */
[----:B------:R-:W-:Y:S01]  /*44e0*/  @!UPT UIADD3 URZ, UPT, UPT, URZ, URZ, URZ ;  /* 0x000000fffffff290 */ /* 0x000fe2000fffe0ff */
.L_x_75:
[----:B------:R-:W2:Y:S01]  /*44f0*/  @!UP3 LDCU.128 UR8, c[0x0][0xb10] ;  /* 0x00016200ff08b7ac */ /* 0x000ea20008000c00 */
[----:B------:R-:W-:Y:S02]  /*4500*/  ISETP.NE.U32.AND P0, PT, RZ, UR38, PT ;  /* 0x00000026ff007c0c */ /* 0x000fe4000bf05070 */
[----:B------:R-:W-:Y:S02]  /*4510*/  SHF.L.U32 R4, R11, 0x1f, RZ ;  /* 0x0000001f0b047819 */ /* 0x000fe400000006ff */
[----:B------:R-:W-:Y:S01]  /*4520*/  ISETP.NE.AND.EX P0, PT, RZ, UR39, PT, P0 ;  /* 0x00000027ff007c0c */ /* 0x000fe2000bf05300 */
[----:B------:R-:W4:Y:S01]  /*4530*/  @!UP3 LDCU UR5, c[0x0][0xb0c] ;  /* 0x00016180ff05b7ac */ /* 0x000f220008000800 */
[----:B------:R-:W-:Y:S02]  /*4540*/  USHF.L.U32 UR35, UR30, 0x6, URZ ;  /* 0x000000061e237899 */ /* 0x000fe400080006ff */
[----:B------:R-:W-:Y:S02]  /*4550*/  USHF.L.U32 UR34, UR31, 0x8, URZ ;  /* 0x000000081f227899 */ /* 0x000fe400080006ff */
[----:B--2---:R-:W-:Y:S07]  /*4560*/  UIMAD.WIDE.U32 UR6, UR14, UR8, URZ ;  /* 0x000000080e0672a5 */ /* 0x004fee000f8e00ff */
[----:B------:R-:W-:Y:S01]  /*4570*/  @!UP3 UMOV UR4, UR7 ;  /* 0x000000070004bc82 */ /* 0x000fe20008000000 */
[----:B----4-:R-:W-:Y:S02]  /*4580*/  @!UP3 UISETP.NE.AND UP0, UPT, UR5, 0x1, UPT ;  /* 0x000000010500b88c */ /* 0x010fe4000bf05270 */
[----:B------:R-:W-:Y:S02]  /*4590*/  @!UP3 USHF.R.U32.HI UR4, URZ, UR9, UR4 ;  /* 0x00000009ff04b299 */ /* 0x000fe40008011604 */
[----:B------:R-:W-:Y:S02]  /*45a0*/  UIMAD.WIDE.U32 UR6, UR13, UR11, URZ ;  /* 0x0000000b0d0672a5 */ /* 0x000fe4000f8e00ff */
[----:B------:R-:W-:Y:S02]  /*45b0*/  @!UP3 USEL UR8, UR14, UR4, !UP0 ;  /* 0x000000040e08b287 */ /* 0x000fe4000c000000 */
[----:B------:R-:W-:Y:S03]  /*45c0*/  @!UP3 UISETP.NE.AND UP0, UPT, UR10, 0x1, UPT ;  /* 0x000000010a00b88c */ /* 0x000fe6000bf05270 */
[----:B------:R-:W-:Y:S02]  /*45d0*/  @!UP3 UMOV UR6, UR7 ;  /* 0x000000070006bc82 */ /* 0x000fe40008000000 */
[----:B------:R-:W2:Y:S02]  /*45e0*/  @!UP3 LDCU UR4, c[0x0][0xb20] ;  /* 0x00016400ff04b7ac */ /* 0x000ea40008000800 */
[----:B--2---:R-:W-:Y:S04]  /*45f0*/  @!UP3 USHF.R.U32.HI UR6, URZ, UR4, UR6 ;  /* 0x00000004ff06b299 */ /* 0x004fe80008011606 */
[----:B------:R-:W-:Y:S04]  /*4600*/  @!UP3 USEL UR6, UR13, UR6, !UP0 ;  /* 0x000000060d06b287 */ /* 0x000fe8000c000000 */
[----:B------:R-:W-:Y:S02]  /*4610*/  @!UP3 UIADD3 UR4, UPT, UPT, -UR8, UR6, URZ ;  /* 0x000000060804b290 */ /* 0x000fe4000fffe1ff */
[----:B------:R-:W-:Y:S02]  /*4620*/  @!UP3 UIADD3 UR6, UPT, UPT, UR8, -UR6, URZ ;  /* 0x800000060806b290 */ /* 0x000fe4000fffe0ff */
[----:B------:R-:W-:Y:S02]  /*4630*/  @!UP3 UIMAD UR14, UR4, UR5, UR14 ;  /* 0x00000005040eb2a4 */ /* 0x000fe4000f8e020e */
[----:B------:R-:W-:Y:S01]  /*4640*/  @!UP3 UIMAD UR13, UR6, UR10, UR13 ;  /* 0x0000000a060db2a4 */ /* 0x000fe2000f8e020d */
[----:B------:R-:W-:Y:S11]  /*4650*/  BRA.U UP4, `(.L_x_76) ;  /* 0x0000000104107547 */ /* 0x000ff6000b800000 */
[----:B-1----:R-:W-:Y:S04]  /*4660*/  MOV R0, UR41 ;  /* 0x0000002900007c02 */ /* 0x002fe80008000f00 */
[----:B------:R-:W-:Y:S04]  /*4670*/  SHF.L.U32 R5, R0, 0x1f, RZ ;  /* 0x0000001f00057819 */ /* 0x000fe800000006ff */
[----:B------:R-:W1:Y:S02]  /*4680*/  SYNCS.PHASECHK.TRANS64.TRYWAIT P1, [UR21+0x78], R5 ;  /* 0x00007805ff0075a7 */ /* 0x000e640008021115 */
[----:B-1----:R-:W-:Y:S05]  /*4690*/  @!P1 BRA `(.L_x_77) ;  /* 0x0000005400a49947 */ /* 0x002fea0003800000 */
.L_x_76:
[----:B------:R-:W-:Y:S05]  /*46a0*/  BRA.U !UP6, `(.L_x_78) ;  /* 0x000000010e387547 */ /* 0x000fea000b800000 */
[----:B------:R-:W-:Y:S01]  /*46b0*/  UPLOP3.LUT UP1, UPT, UPT, UPT, UP5, 0x80, 0x8 ;  /* 0x000000000008789c */ /* 0x000fe20003f2f050 */
[----:B-1----:R-:W-:Y:S01]  /*46c0*/  HFMA2 R0, -RZ, RZ, 0, 5.9604644775390625e-08 ;  /* 0x00000001ff007431 */ /* 0x002fe200000001ff */
[----:B------:R-:W1:Y:S01]  /*46d0*/  LDCU.64 UR8, c[0x0][0x358] ;  /* 0x00006b00ff0877ac */ /* 0x000e620008000a00 */
[----:B------:R-:W-:Y:S03]  /*46e0*/  IMAD.MOV.U32 R85, RZ, RZ, 0x1 ;  /* 0x00000001ff557424 */ /* 0x000fe600078e00ff */
[----:B------:R-:W-:Y:S05]  /*46f0*/  PLOP3.LUT P1, PT, PT, PT, UP1, 0x80, 0x8 ;  /* 0x000000000008781c */ /* 0x000fea0003f2f018 */
[----:B------:R-:W2:Y:S01]  /*4700*/  @UP1 LDCU.64 UR4, c[0x0][0x888] ;  /* 0x00011100ff0417ac */ /* 0x000ea20008000a00 */
[----:B------:R-:W-:Y:S07]  /*4710*/  @UP1 UIMAD UR6, UR36, UR38, URZ ;  /* 0x00000026240612a4 */ /* 0x000fee000f8e02ff */
[----:B------:R-:W-:Y:S01]  /*4720*/  @!P1 PRMT R85, R0, 0x7610, R85 ;  /* 0x0000761000559816 */ /* 0x000fe20000000055 */
[----:B--2---:R-:W-:Y:S06]  /*4730*/  @UP1 UIMAD.WIDE UR4, UR6, 0x4, UR4 ;  /* 0x00000004060418a5 */ /* 0x004fec000f8e0204 */
[----:B------:R-:W-:Y:S01]  /*4740*/  IMAD.U32 R6, RZ, RZ, UR4 ;  /* 0x00000004ff067e24 */ /* 0x000fe2000f8e00ff */
[----:B------:R-:W-:Y:S04]  /*4750*/  MOV R7, UR5 ;  /* 0x0000000500077c02 */ /* 0x000fe80008000f00 */
[----:B------:R-:W2:Y:S01]  /*4760*/  @!UP1 LDCU UR4, c[0x0][0x880] ;  /* 0x00011000ff0497ac */ /* 0x000ea20008000800 */
[----:B-1---5:R4:W5:Y:S02]  /*4770*/  @P1 LDG.E R41, desc[UR8][R6.64] ;  /* 0x0000000806291981 */ /* 0x022964000c1e1900 */
[----:B--2-4-:R-:W-:Y:S07]  /*4780*/  @!P1 IMAD.U32 R41, RZ, RZ, UR4 ;  /* 0x00000004ff299e24 */ /* 0x014fee000f8e00ff */
.L_x_78:
[----:B-----5:R-:W-:Y:S01]  /*4790*/  @!P0 FSETP.EQ.AND P2, PT, R41, RZ, PT ;  /* 0x000000ff2900820b */ /* 0x020fe20003f42000 */
[----:B------:R-:W-:Y:S01]  /*47a0*/  @!UPT UIADD3 URZ, UPT, UPT, URZ, URZ, URZ ;  /* 0x000000fffffff290 */ /* 0x000fe2000fffe0ff */
[----:B------:R-:W-:Y:S11]  /*47b0*/  @!P0 BRA `(.L_x_79) ;  /* 0x0000000000148947 */ /* 0x000ff60003800000 */
[----:B------:R-:W-:Y:S02]  /*47c0*/  LOP3.LUT P0, RZ, R85, 0xff, RZ, 0xc0, !PT ;  /* 0x000000ff55ff7812 */ /* 0x000fe4000780c0ff */
[----:B------:R-:W-:Y:S04]  /*47d0*/  PLOP3.LUT P2, PT, PT, PT, UP1, 0x80, 0x8 ;  /* 0x000000000008781c */ /* 0x000fe80003f4f018 */
[----:B------:R-:W-:Y:S07]  /*47e0*/  PLOP3.LUT P2, PT, P2, PT, PT, 0x8, 0x80 ;  /* 0x000000000080781c */ /* 0x000fee000174e170 */
[----:B------:R-:W-:Y:S11]  /*47f0*/  @P0 FSETP.EQ.AND P2, PT, R41, RZ, PT ;  /* 0x000000ff2900020b */ /* 0x000ff60003f42000 */
[----:B------:R-:W-:Y:S02]  /*4800*/  @!UPT UIADD3 URZ, UPT, UPT, URZ, URZ, URZ ;  /* 0x000000fffffff290 */ /* 0x000fe4000fffe0ff */
.L_x_79:
[----:B------:R-:W2:Y:S01]  /*4810*/  SYNCS.PHASECHK.TRANS64.TRYWAIT P0, [UR21+0x50], R4 ;  /* 0x00005004ff0075a7 */ /* 0x000ea20008001115 */
[----:B------:R-:W-:Y:S04]  /*4820*/  ELECT P1, URZ, PT ;  /* 0x0000000000ff782f */ /* 0x000fe80003820000 */
[----:B------:R-:W-:Y:S01]  /*4830*/  PLOP3.LUT P1, PT, P2, P1, PT, 0xf2, 0x2f ;  /* 0x00000000002f781c */ /* 0x000fe20001723e72 */
[----:B------:R-:W-:Y:S01]  /*4840*/  @!UPT UIADD3 URZ, UPT, UPT, URZ, URZ, URZ ;  /* 0x000000fffffff290 */ /* 0x000fe2000fffe0ff */
[----:B--2---:R-:W-:Y:S11]  /*4850*/  @!P0 BRA `(.L_x_80) ;  /* 0x00000054004c8947 */ /* 0x004ff60003800000 */
.L_x_159:
[----:B------:R-:W-:Y:S01]  /*4860*/  @!P1 IADD3 R2, P0, PT, R12, 0x580, RZ ;  /* 0x000005800c029810 */ /* 0x000fe20007f1e0ff */
[----:B------:R-:W-:Y:S01]  /*4870*/  VOTEU.ALL UP0, P1 ;  /* 0x0000000000ff7886 */ /* 0x000fe20000800000 */
[----:B------:R-:W-:Y:S01]  /*4880*/  UMOV UR6, 0x0 ;  /* 0x0000000000067882 */ /* 0x000fe20000000000 */
[----:B------:R-:W-:Y:S01]  /*4890*/  UMOV UR7, 0x10000000 ;  /* 0x1000000000077882 */ /* 0x000fe20000000000 */
[----:B------:R-:W-:Y:S01]  /*48a0*/  @!P1 R2UR UR5, R2 ;  /* 0x00000000020592ca */ /* 0x000fe200000e0000 */
[----:B-1----:R-:W-:Y:S01]  /*48b0*/  @!P1 IMAD.X R0, RZ, RZ, R13, P0 ;  /* 0x000000ffff009224 */ /* 0x002fe200000e060d */
[----:B------:R-:W-:Y:S01]  /*48c0*/  @!UP0 UIADD3 UR32, UPT, UPT, UR21, 0x200, URZ ;  /* 0x0000020015208890 */ /* 0x000fe2000fffe0ff */
[----:B------:R-:W-:Y:S03]  /*48d0*/  VOTEU.ALL UP0, P1 ;  /* 0x0000000000ff7886 */ /* 0x000fe60000800000 */
[----:B------:R-:W-:Y:S01]  /*48e0*/  @!P1 R2UR UR4, R0 ;  /* 0x00000000000492ca */ /* 0x000fe200000e0000 */
[----:B------:R-:W-:Y:S06]  /*48f0*/  @!P1 IMAD.MOV.U32 R0, RZ, RZ, 0x1000 ;  /* 0x00001000ff009424 */ /* 0x000fec00078e00ff */
[----:B------:R-:W-:Y:S06]  /*4900*/  IMAD.U32 R6, RZ, RZ, UR5 ;  /* 0x00000005ff067e24 */ /* 0x000fec000f8e00ff */
[----:B------:R-:W-:Y:S01]  /*4910*/  IMAD.U32 R7, RZ, RZ, UR4 ;  /* 0x00000004ff077e24 */ /* 0x000fe2000f8e00ff */
[----:B------:R-:W-:Y:S04]  /*4920*/  @!P1 R2UR UR4, R6 ;  /* 0x00000000060492ca */ /* 0x000fe800000e0000 */
[----:B------:R-:W-:Y:S11]  /*4930*/  @!P1 R2UR UR5, R7 ;  /* 0x00000000070592ca */ /* 0x000ff600000e0000 */
[----:B------:R-:W-:Y:S02]  /*4940*/  @!UPT UIADD3 URZ, UPT, UPT, URZ, URZ, URZ ;  /* 0x000000fffffff290 */ /* 0x000fe4000fffe0ff */
[----:B------:R1:W-:Y:S01]  /*4950*/  @!UP0 UTMALDG.3D [UR32], [UR4], desc[UR6] ;  /* 0x00000620040085b4 */ /* 0x0003e20008011000 */
[----:B------:R1:W-:Y:S01]  /*4960*/  @!P1 SYNCS.ARRIVE.TRANS64.RED.A0TR RZ, [UR21+0x30], R0 ;  /* 0x00003000ffff99a7 */ /* 0x0003e20008300415 */
[----:B------:R-:W-:Y:S01]  /*4970*/  SYNCS.ARRIVE.TRANS64.RED.A1T0 RZ, [UR50], RZ ;  /* 0x000000ffffff79a7 */ /* 0x000fe20008100432 */
[----:B------:R-:W2:Y:S02]  /*4980*/  SYNCS.PHASECHK.TRANS64.TRYWAIT P0, [UR21+0x58], R4 ;  /* 0x00005804ff0075a7 */ /* 0x000ea40008001115 */
[----:B-12---:R-:W-:Y:S05]  /*4990*/  @!P0 BRA `(.L_x_81) ;  /* 0x0000005400148947 */ /* 0x006fea0003800000 */
.L_x_161:
[----:B------:R-:W-:Y:S01]  /*49a0*/  @!P1 IADD3 R2, P0, PT, R12, 0x580, RZ ;  /* 0x000005800c029810 */ /* 0x000fe20007f1e0ff */
[----:B------:R-:W-:Y:S01]  /*49b0*/  VOTEU.ALL UP0, P1 ;  /* 0x0000000000ff7886 */ /* 0x000fe20000800000 */
[----:B------:R-:W-:Y:S01]  /*49c0*/  UMOV UR6, 0x0 ;  /* 0x0000000000067882 */ /* 0x000fe20000000000 */
[----:B------:R-:W-:Y:S01]  /*49d0*/  UMOV UR7, 0x10000000 ;  /* 0x1000000000077882 */ /* 0x000fe20000000000 */
[----:B------:R-:W-:Y:S01]  /*49e0*/  @!P1 R2UR UR5, R2 ;  /* 0x00000000020592ca */ /* 0x000fe200000e0000 */
[----:B------:R-:W-:Y:S01]  /*49f0*/  @!P1 IMAD.X R0, RZ, RZ, R13, P0 ;  /* 0x000000ffff009224 */ /* 0x000fe200000e060d */
[----:B------:R-:W-:Y:S02]  /*4a00*/  @!UP0 UIADD3 UR26, UPT, UPT, UR34, 0x40, URZ ;  /* 0x00000040221a8890 */ /* 0x000fe4000fffe0ff */
[----:B------:R-:W-:Y:S02]  /*4a10*/  @!UP0 UIADD3 UR24, UPT, UPT, UR21, 0x1200, URZ ;  /* 0x0000120015188890 */ /* 0x000fe4000fffe0ff */
[----:B------:R-:W-:Y:S01]  /*4a20*/  @!P1 R2UR UR4, R0 ;  /* 0x00000000000492ca */ /* 0x000fe200000e0000 */
[----:B------:R-:W-:Y:S01]  /*4a30*/  VOTEU.ALL UP0, P1 ;  /* 0x0000000000ff7886 */ /* 0x000fe20000800000 */
[----:B------:R-:W-:Y:S01]  /*4a40*/  @!P1 IMAD.MOV.U32 R0, RZ, RZ, 0x1000 ;  /* 0x00001000ff009424 */ /* 0x000fe200078e00ff */
[----:B------:R-:W-:Y:S01]  /*4a50*/  UMOV UR27, UR35 ;  /* 0x00000023001b7c82 */ /* 0x000fe20008000000 */
[----:B------:R-:W-:Y:S03]  /*4a60*/  UMOV UR28, UR36 ;  /* 0x00000024001c7c82 */ /* 0x000fe60008000000 */
        /* <DEDUP_REMOVED lines=8> */
[----:B------:R-:W4:Y:S02]  /*4af0*/  SYNCS.PHASECHK.TRANS64.TRYWAIT P0, [UR21+0x60], R4 ;  /* 0x00006004ff0075a7 */ /* 0x000f240008001115 */
[----:B--2-4-:R-:W-:Y:S05]  /*4b00*/  @!P0 BRA `(.L_x_82) ;  /* 0x0000005000d08947 */ /* 0x014fea0003800000 */
.L_x_163:
[----:B------:R-:W-:Y:S01]  /*4b10*/  @!P1 IADD3 R2, P0, PT, R12, 0x580, RZ ;  /* 0x000005800c029810 */ /* 0x000fe20007f1e0ff */
[----:B------:R-:W-:Y:S01]  /*4b20*/  VOTEU.ALL UP0, P1 ;  /* 0x0000000000ff7886 */ /* 0x000fe20000800000 */
[----:B------:R-:W-:Y:S01]  /*4b30*/  UMOV UR6, 0x0 ;  /* 0x0000000000067882 */ /* 0x000fe20000000000 */
[----:B------:R-:W-:Y:S01]  /*4b40*/  UMOV UR7, 0x10000000 ;  /* 0x1000000000077882 */ /* 0x000fe20000000000 */
[----:B------:R-:W-:Y:S01]  /*4b50*/  @!P1 R2UR UR5, R2 ;  /* 0x00000000020592ca */ /* 0x000fe200000e0000 */
[----:B------:R-:W-:Y:S01]  /*4b60*/  @!P1 IMAD.X R0, RZ, RZ, R13, P0 ;  /* 0x000000ffff009224 */ /* 0x000fe200000e060d */
[----:B------:R-:W-:Y:S01]  /*4b70*/  @!UP0 UIADD3 UR18, UPT, UPT, UR34, 0x80, URZ ;  /* 0x0000008022128890 */ /* 0x000fe2000fffe0ff */
[----:B------:R-:W-:Y:S01]  /*4b80*/  VIADD R10, R10, 0x1 ;  /* 0x000000010a0a7836 */ /* 0x000fe20000000000 */
        /* <DEDUP_REMOVED lines=16> */
.L_x_165:
[----:B------:R-:W-:Y:S01]  /*4c90*/  @!P1 IADD3 R2, P0, PT, R12, 0x580, RZ ;  /* 0x000005800c029810 */ /* 0x000fe20007f1e0ff */
[----:B------:R-:W-:Y:S01]  /*4ca0*/  VOTEU.ALL UP0, P1 ;  /* 0x0000000000ff7886 */ /* 0x000fe20000800000 */
[----:B------:R-:W-:Y:S01]  /*4cb0*/  UMOV UR6, 0x0 ;  /* 0x0000000000067882 */ /* 0x000fe20000000000 */
[----:B------:R-:W-:Y:S01]  /*4cc0*/  UMOV UR7, 0x10000000 ;  /* 0x1000000000077882 */ /* 0x000fe20000000000 */
[----:B------:R-:W-:Y:S01]  /*4cd0*/  @!P1 R2UR UR5, R2 ;  /* 0x00000000020592ca */ /* 0x000fe200000e0000 */
[----:B------:R-:W-:Y:S01]  /*4ce0*/  @!P1 IMAD.X R0, RZ, RZ, R13, P0 ;  /* 0x000000ffff009224 */ /* 0x000fe200000e060d */
[----:B------:R-:W-:Y:S01]  /*4cf0*/  @!UP0 UIADD3 UR10, UPT, UPT, UR34, 0xc0, URZ ;  /* 0x000000c0220a8890 */ /* 0x000fe2000fffe0ff */
[----:B------:R-:W-:Y:S01]  /*4d00*/  R2UR UR16, R87 ;  /* 0x00000000571072ca */ /* 0x000fe200000e0000 */
[----:B------:R-:W-:Y:S01]  /*4d10*/  @!UP0 UIADD3 UR8, UPT, UPT, UR21, 0x3200, URZ ;  /* 0x0000320015088890 */ /* 0x000fe2000fffe0ff */
[----:B------:R-:W-:Y:S01]  /*4d20*/  ISETP.NE.AND P0, PT, R10, 0x2, PT ;  /* 0x000000020a00780c */ /* 0x000fe20003f05270 */
[----:B------:R-:W-:Y:S01]  /*4d30*/  @!UP0 UIADD3 UR9, UPT, UPT, UR21, 0x48, URZ ;  /* 0x0000004815098890 */ /* 0x000fe2000fffe0ff */
[----:B------:R-:W-:Y:S01]  /*4d40*/  @!P1 R2UR UR4, R0 ;  /* 0x00000000000492ca */ /* 0x000fe200000e0000 */
[----:B------:R-:W-:Y:S01]  /*4d50*/  VOTEU.ALL UP0, P1 ;  /* 0x0000000000ff7886 */ /* 0x000fe20000800000 */
[----:B------:R-:W-:Y:S01]  /*4d60*/  UMOV UR11, UR35 ;  /* 0x00000023000b7c82 */ /* 0x000fe20008000000 */
[----:B------:R-:W-:Y:S01]  /*4d70*/  UMOV UR12, UR36 ;  /* 0x00000024000c7c82 */ /* 0x000fe20008000000 */
[----:B------:R-:W-:Y:S01]  /*4d80*/  SEL R0, RZ, 0x1, P0 ;  /* 0x00000001ff007807 */ /* 0x000fe20000000000 */
[----:B------:R-:W-:Y:S01]  /*4d90*/  UIADD3 UR31, UPT, UPT, UR13, UR59, URZ ;  /* 0x0000003b0d1f7290 */ /* 0x000fe2000fffe0ff */
[----:B-1----:R-:W-:Y:S01]  /*4da0*/  IMAD.U32 R4, RZ, RZ, UR5 ;  /* 0x00000005ff047e24 */ /* 0x002fe2000f8e00ff */
[----:B------:R-:W-:Y:S01]  /*4db0*/  LOP3.LUT R11, R11, 0x1, RZ, 0x3c, !PT ;  /* 0x000000010b0b7812 */ /* 0x000fe200078e3cff */
[----:B------:R-:W-:Y:S01]  /*4dc0*/  UMOV UR36, UR29 ;  /* 0x0000001d00247c82 */ /* 0x000fe20008000000 */
[----:B------:R-:W-:Y:S01]  /*4dd0*/  LOP3.LUT R9, R9, R0, RZ, 0x3c, !PT ;  /* 0x0000000009097212 */ /* 0x000fe200078e3cff */
[----:B------:R-:W-:Y:S01]  /*4de0*/  UIADD3 UR30, UPT, UPT, UR14, UR16, URZ ;  /* 0x000000100e1e7290 */ /* 0x000fe2000fffe0ff */
[----:B------:R-:W-:Y:S01]  /*4df0*/  SEL R10, R10, RZ, P0 ;  /* 0x000000ff0a0a7207 */ /* 0x000fe20000000000 */
[----:B------:R-:W-:Y:S01]  /*4e00*/  UPLOP3.LUT UP4, UPT, UPT, UPT, UPT, 0x80, 0x8 ;  /* 0x000000000008789c */ /* 0x000fe20003f8f070 */
[----:B------:R-:W-:Y:S01]  /*4e10*/  IMAD.U32 R5, RZ, RZ, UR4 ;  /* 0x00000004ff057e24 */ /* 0x000fe2000f8e00ff */
[----:B------:R-:W-:Y:S04]  /*4e20*/  @!P1 R2UR UR4, R4 ;  /* 0x00000000040492ca */ /* 0x000fe800000e0000 */
[----:B------:R-:W-:Y:S11]  /*4e30*/  @!P1 R2UR UR5, R5 ;  /* 0x00000000050592ca */ /* 0x000ff600000e0000 */
[----:B------:R-:W-:Y:S02]  /*4e40*/  @!UPT UIADD3 URZ, UPT, UPT, URZ, URZ, URZ ;  /* 0x000000fffffff290 */ /* 0x000fe4000fffe0ff */
[----:B------:R1:W-:Y:S01]  /*4e50*/  @!UP0 UTMALDG.3D [UR8], [UR4], desc[UR6] ;  /* 0x00000608040085b4 */ /* 0x0003e20008011000 */
[----:B------:R1:W-:Y:S01]  /*4e60*/  @!P1 SYNCS.ARRIVE.TRANS64.RED.A0TR RZ, [UR21+0x48], R3 ;  /* 0x00004803ffff99a7 */ /* 0x0003e20008300415 */
[----:B------:R-:W-:Y:S01]  /*4e70*/  SYNCS.ARRIVE.TRANS64.RED.A1T0 RZ, [UR43], RZ ;  /* 0x000000ffffff79a7 */ /* 0x000fe2000810042b */
[----:B------:R-:W-:Y:S05]  /*4e80*/  BRA.U UP2, `(.L_x_84) ;  /* 0xfffffff1025c7547 */ /* 0x000fea000b83ffff */
[----:B-1----:R-:W-:-:S04]  /*4e90*/  SHF.L.U32 R3, R11, 0x1f, RZ ;  /* 0x0000001f0b037819 */ /* 0x002fc800000006ff */
[----:B------:R-:W1:Y:S02]  /*4ea0*/  SYNCS.PHASECHK.TRANS64.TRYWAIT P0, [UR21+0x50], R3 ;  /* 0x00005003ff0075a7 */ /* 0x000e640008001115 */
[----:B-1----:R-:W-:Y:S05]  /*4eb0*/  @!P0 BRA `(.L_x_85) ;  /* 0x0000005000148947 */ /* 0x002fea0003800000 */
.L_x_167:
[----:B------:R-:W2:Y:S02]  /*4ec0*/  SYNCS.PHASECHK.TRANS64.TRYWAIT P0, [UR21+0x58], R3 ;  /* 0x00005803ff0075a7 */ /* 0x000ea40008001115 */
[----:B--2---:R-:W-:Y:S05]  /*4ed0*/  @!P0 BRA `(.L_x_86) ;  /* 0x0000005000248947 */ /* 0x004fea0003800000 */
.L_x_169:
[----:B------:R-:W2:Y:S02]  /*4ee0*/  SYNCS.PHASECHK.TRANS64.TRYWAIT P0, [UR21+0x60], R3 ;  /* 0x00006003ff0075a7 */ /* 0x000ea40008001115 */
[----:B--2---:R-:W-:Y:S05]  /*4ef0*/  @!P0 BRA `(.L_x_87) ;  /* 0x0000005000348947 */ /* 0x004fea0003800000 */
.L_x_171:
[----:B-1----:R-:W-:-:S07]  /*4f00*/  MOV R0, UR21 ;  /* 0x0000001500007c02 */ /* 0x002fce0008000f00 */
.L_x_88:
[----:B-1----:R-:W-:-:S04]  /*4f10*/  SHF.L.U32 R3, R11, 0x1f, RZ ;  /* 0x0000001f0b037819 */ /* 0x002fc800000006ff */
[----:B------:R1:W2:Y:S03]  /*4f20*/  SYNCS.PHASECHK.TRANS64.TRYWAIT P0, [R0+URZ+0x68], R3 ;  /* 0x00006803000075a7 */ /* 0x0002a600080011ff */
[----:B--2---:R-:W-:Y:S05]  /*4f30*/  @!P0 NANOSLEEP.SYNCS 0x989680 ;  /* 0x009896800000895d */ /* 0x004fea0003900000 */
[----:B------:R-:W2:Y:S02]  /*4f40*/  @!P0 SYNCS.PHASECHK.TRANS64 P0, [R0+URZ+0x68], R3 ;  /* 0x00006803000085a7 */ /* 0x000ea400080010ff */
[----:B--23--:R-:W-:Y:S05]  /*4f50*/  @P0 EXIT ;  /* 0x000000000000094d */ /* 0x00cfea0003800000 */
[----:B------:R-:W-:Y:S05]  /*4f60*/  BRA `(.L_x_88) ;  /* 0xfffffffc00e87947 */ /* 0x000fea000383ffff */
.L_x_73:
[----:B------:R-:W-:-:S06]  /*4f70*/  UISETP.GE.AND UP0, UPT, UR18, 0x4, UPT ;  /* 0x000000041200788c */ /* 0x000fcc000bf06270 */
[----:B------:R-:W-:-:S13]  /*4f80*/  PLOP3.LUT P0, PT, PT, PT, UP0, 0x80, 0x8 ;  /* 0x000000000008781c */ /* 0x000fda0003f0f008 */
[----:B-1----:R-:W-:Y:S05]  /*4f90*/  @!P0 EXIT ;  /* 0x000000000000894d */ /* 0x002fea0003800000 */
[----:B------:R-:W1:Y:S08]  /*4fa0*/  S2UR UR4, SR_CgaCtaId ;  /* 0x00000000000479c3 */ /* 0x000e700000008800 */
[----:B------:R-:W-:Y:S01]  /*4fb0*/  BAR.SYNC.DEFER_BLOCKING 0x6, 0xa0 ;  /* 0x0182800000007b1d */ /* 0x000fe20000010000 */
[C---:B------:R-:W-:Y:S01]  /*4fc0*/  IMAD.SHL.U32 R7, R95.reuse, 0x40, RZ ;  /* 0x000000405f077824 */ /* 0x040fe200078e00ff */
[C---:B------:R-:W-:Y:S01]  /*4fd0*/  LOP3.LUT R97, R95.reuse, 0x60, RZ, 0xc0, !PT ;  /* 0x000000605f617812 */ /* 0x040fe200078ec0ff */
[----:B------:R-:W-:-:S02]  /*4fe0*/  IMAD.SHL.U32 R4, R95, 0x20, RZ ;  /* 0x000000205f047824 */ /* 0x000fc400078e00ff */
[----:B------:R-:W-:Y:S02]  /*4ff0*/  HFMA2 R36, -RZ, RZ, 0, 0 ;  /* 0x00000000ff247431 */ /* 0x000fe400000001ff */
[----:B------:R-:W-:Y:S01]  /*5000*/  IMAD.SHL.U32 R6, R95, 0x2, RZ ;  /* 0x000000025f067824 */ /* 0x000fe200078e00ff */
[----:B------:R-:W-:Y:S01]  /*5010*/  UMOV UR44, 0x400 ;  /* 0x00000400002c7882 */ /* 0x000fe20000000000 */
[----:B------:R-:W2:Y:S01]  /*5020*/  LDC.64 R82, c[0x0][0x8b0] ;  /* 0x00022c00ff527b82 */ /* 0x000ea20000000a00 */
[----:B------:R-:W-:Y:S01]  /*5030*/  LOP3.LUT R5, R7, 0x180, RZ, 0xc0, !PT ;  /* 0x0000018007057812 */ /* 0x000fe200078ec0ff */
[----:B------:R-:W-:Y:S01]  /*5040*/  IMAD.U32 R37, R95, 0x10000, RZ ;  /* 0x000100005f257824 */ /* 0x000fe200078e00ff */
[----:B------:R-:W-:Y:S01]  /*5050*/  LOP3.LUT R4, R4, 0xc00, RZ, 0xc0, !PT ;  /* 0x00000c0004047812 */ /* 0x000fe200078ec0ff */
[----:B------:R-:W-:Y:S01]  /*5060*/  IMAD.MOV.U32 R94, RZ, RZ, RZ ;  /* 0x000000ffff5e7224 */ /* 0x000fe200078e00ff */
[----:B------:R-:W-:Y:S01]  /*5070*/  LOP3.LUT R6, R5, 0x20, R6, 0xf8, !PT ;  /* 0x0000002005067812 */ /* 0x000fe200078ef806 */
[----:B------:R-:W-:Y:S01]  /*5080*/  IMAD.SHL.U32 R5, R95, 0x8, RZ ;  /* 0x000000085f057824 */ /* 0x000fe200078e00ff */
[----:B------:R-:W-:Y:S01]  /*5090*/  LOP3.LUT R4, R4, 0x40, R7, 0xf8, !PT ;  /* 0x0000004004047812 */ /* 0x000fe200078ef807 */
[----:B------:R-:W3:Y:S01]  /*50a0*/  LDC.64 R80, c[0x0][0x8a8] ;  /* 0x00022a00ff507b82 */ /* 0x000ee20000000a00 */
[----:B------:R-:W-:Y:S01]  /*50b0*/  LOP3.LUT R37, R37, 0x600000, RZ, 0xc0, !PT ;  /* 0x0060000025257812 */ /* 0x000fe200078ec0ff */
[----:B------:R-:W-:Y:S01]  /*50c0*/  IMAD.MOV.U32 R89, RZ, RZ, RZ ;  /* 0x000000ffff597224 */ /* 0x000fe200078e00ff */
[----:B------:R-:W-:-:S02]  /*50d0*/  LOP3.LUT R95, R95, 0x2, RZ, 0xc0, !PT ;  /* 0x000000025f5f7812 */ /* 0x000fc400078ec0ff */
[----:B------:R-:W-:Y:S02]  /*50e0*/  CS2R R92, SRZ ;  /* 0x00000000005c7805 */ /* 0x000fe4000001ff00 */
[----:B------:R-:W-:Y:S01]  /*50f0*/  LOP3.LUT R5, R6, 0x30, R5, 0x78, !PT ;  /* 0x0000003006057812 */ /* 0x000fe200078e7805 */
[----:B------:R-:W4:Y:S01]  /*5100*/  LDCU UR57, c[0x0][0x370] ;  /* 0x00006e00ff3977ac */ /* 0x000f220008000800 */
[----:B------:R-:W-:Y:S01]  /*5110*/  LOP3.LUT R4, R4, 0x200, R7, 0xf8, !PT ;  /* 0x0000020004047812 */ /* 0x000fe200078ef807 */
[----:B------:R-:W-:Y:S01]  /*5120*/  IMAD.MOV R90, RZ, RZ, -R95 ;  /* 0x000000ffff5a7224 */ /* 0x000fe200078e0a5f */
[----:B------:R-:W-:Y:S01]  /*5130*/  MOV R91, RZ ;  /* 0x000000ff005b7202 */ /* 0x000fe20000000f00 */
[----:B-1----:R-:W-:Y:S01]  /*5140*/  ULEA UR44, UR4, UR44, 0x18 ;  /* 0x0000002c042c7291 */ /* 0x002fe2000f8ec0ff */
[----:B------:R-:W-:Y:S01]  /*5150*/  LOP3.LUT R84, R4, R5, RZ, 0xfc, !PT ;  /* 0x0000000504547212 */ /* 0x000fe200078efcff */
[----:B------:R-:W1:Y:S02]  /*5160*/  LDCU.64 UR62, c[0x0][0x348] ;  /* 0x00006900ff3e77ac */ /* 0x000e640008000a00 */
[----:B------:R-:W-:-:S02]  /*5170*/  UIADD3 UR4, UPT, UPT, UR44, 0x4200, URZ ;  /* 0x000042002c047890 */ /* 0x000fc4000fffe0ff */
[----:B------:R-:W-:-:S03]  /*5180*/  UIADD3 UR5, UPT, UPT, UR44, 0x200, URZ ;  /* 0x000002002c057890 */ /* 0x000fc6000fffe0ff */
[----:B------:R-:W4:Y:S01]  /*5190*/  LDS R0, [UR44+0x130] ;  /* 0x0001302cff007984 */ /* 0x000f220008000800 */
[----:B------:R-:W1:Y:S01]  /*51a0*/  LDCU UR43, c[0x0][0xb0c] ;  /* 0x00016180ff2b77ac */ /* 0x000e620008000800 */
[----:B------:R-:W-:Y:S02]  /*51b0*/  IMAD.U32 R96, RZ, RZ, UR4 ;  /* 0x00000004ff607e24 */ /* 0x000fe4000f8e00ff */
[----:B------:R-:W-:Y:S01]  /*51c0*/  IMAD.U32 R98, RZ, RZ, UR5 ;  /* 0x00000005ff627e24 */ /* 0x000fe2000f8e00ff */
[----:B------:R-:W1:Y:S01]  /*51d0*/  LDCU UR39, c[0x0][0xb30] ;  /* 0x00016600ff2777ac */ /* 0x000e620008000800 */
[----:B------:R-:W1:Y:S01]  /*51e0*/  LDCU.64 UR46, c[0x0][0x888] ;  /* 0x00011100ff2e77ac */ /* 0x000e620008000a00 */
[----:B------:R-:W1:Y:S01]  /*51f0*/  LDCU.64 UR40, c[0x0][0xb28] ;  /* 0x00016500ff2877ac */ /* 0x000e620008000a00 */
[----:B------:R-:W1:Y:S01]  /*5200*/  LDCU.64 UR60, c[0x0][0x890] ;  /* 0x00011200ff3c77ac */ /* 0x000e620008000a00 */
[----:B------:R-:W1:Y:S01]  /*5210*/  LDCU.128 UR52, c[0x0][0xb10] ;  /* 0x00016200ff3477ac */ /* 0x000e620008000c00 */
[----:B------:R-:W1:Y:S02]  /*5220*/  LDCU UR56, c[0x0][0x374] ;  /* 0x00006e80ff3877ac */ /* 0x000e640008000800 */
[----:B-1234-:R-:W-:-:S07]  /*5230*/  IMAD.IADD R37, R0, 0x1, R37 ;  /* 0x0000000100257824 */ /* 0x01efce00078e0225 */
.L_x_130:
[C---:B------:R-:W-:Y:S02]  /*5240*/  LEA R3, R89.reuse, UR44, 0x3 ;  /* 0x0000002c59037c11 */ /* 0x040fe4000f8e18ff */
[----:B------:R-:W-:Y:S02]  /*5250*/  SHF.L.U32 R0, R92, 0x1f, RZ ;  /* 0x0000001f5c007819 */ /* 0x000fe400000006ff */
[----:B------:R-:W-:Y:S02]  /*5260*/  LEA R5, R89, UR44, 0x4 ;  /* 0x0000002c59057c11 */ /* 0x000fe4000f8e20ff */
[----:B-1----:R-:W1:Y:S02]  /*5270*/  SYNCS.PHASECHK.TRANS64.TRYWAIT P0, [R3+URZ+0x80], R0 ;  /* 0x00008000030075a7 */ /* 0x002e6400080011ff */
[----:B-1----:R-:W-:Y:S05]  /*5280*/  @!P0 BRA `(.L_x_89) ;  /* 0x0000004c00688947 */ /* 0x002fea0003800000 */
.L_x_172:
[----:B------:R-:W2:Y:S01]  /*5290*/  LDS.128 R4, [R5+0x110] ;  /* 0x0001100005047984 */ /* 0x000ea20000000c00 */
[----:B------:R-:W-:Y:S01]  /*52a0*/  UISETP.GE.AND UP0, UPT, UR42, 0x1, UPT ;  /* 0x000000012a00788c */ /* 0x000fe2000bf06270 */
[----:B------:R-:W-:Y:S01]  /*52b0*/  @!PT LDS RZ, [RZ] ;  /* 0x00000000fffff984 */ /* 0x000fe20000000800 */
[----:B------:R-:W-:Y:S01]  /*52c0*/  @!PT LDS RZ, [RZ] ;  /* 0x00000000fffff984 */ /* 0x000fe20000000800 */
[----:B------:R-:W-:Y:S01]  /*52d0*/  @!PT LDS RZ, [RZ] ;  /* 0x00000000fffff984 */ /* 0x000fe20000000800 */
[----:B------:R-:W-:Y:S01]  /*52e0*/  @!PT LDS RZ, [RZ] ;  /* 0x00000000fffff984 */ /* 0x000fe20000000800 */
[----:B------:R3:W-:Y:S06]  /*52f0*/  MEMBAR.ALL.CTA ;  /* 0x0000000000007992 */ /* 0x0007ec0000008000 */
[----:B---3--:R-:W3:Y:S01]  /*5300*/  FENCE.VIEW.ASYNC.S ;  /* 0x00000000000073c6 */ /* 0x008ee20000000000 */
[----:B--2---:R-:W-:Y:S11]  /*5310*/  LOP3.LUT P0, RZ, R6, 0x1, RZ, 0xc0, !PT ;  /* 0x0000000106ff7812 */ /* 0x004ff6000780c0ff */
[----:B------:R-:W-:Y:S02]  /*5320*/  @!UPT UIADD3 URZ, UPT, UPT, URZ, URZ, URZ ;  /* 0x000000fffffff290 */ /* 0x000fe4000fffe0ff */
[----:B---3--:R-:W-:Y:S01]  /*5330*/  VOTEU.ANY UP1, P0 ;  /* 0x0000000000ff7886 */ /* 0x008fe20000020100 */
[----:B------:R-:W-:Y:S01]  /*5340*/  PLOP3.LUT P0, PT, PT, PT, UP1, 0x80, 0x8 ;  /* 0x000000000008781c */ /* 0x000fe20003f0f018 */
[----:B------:R-:W-:Y:S11]  /*5350*/  UP2UR UR45, UPR, URZ, 0x2 ;  /* 0x00000002ff2d7883 */ /* 0x000ff60008000000 */
[----:B------:R-:W-:Y:S01]  /*5360*/  @!UPT UIADD3 URZ, UPT, UPT, URZ, URZ, URZ ;  /* 0x000000fffffff290 */ /* 0x000fe2000fffe0ff */
[----:B-1----:R-:W-:Y:S02]  /*5370*/  @P0 SHF.R.U32.HI R0, RZ, 0x10, R5 ;  /* 0x00000010ff000819 */ /* 0x002fe40000011605 */
        /* <DEDUP_REMOVED lines=12> */
[----:B------:R-:W2:Y:S01]  /*5440*/  LDCU UR12, c[0x0][0xb20] ;  /* 0x00016400ff0c77ac */ /* 0x000ea20008000800 */
[----:B------:R-:W-:Y:S02]  /*5450*/  UIMAD.WIDE.U32 UR4, UR56, UR55, URZ ;  /* 0x00000037380472a5 */ /* 0x000fe4000f8e00ff */
[----:B------:R-:W-:Y:S02]  /*5460*/  UIMAD.WIDE.U32 UR6, UR57, UR52, URZ ;  /* 0x00000034390672a5 */ /* 0x000fe4000f8e00ff */
[----:B------:R-:W-:Y:S02]  /*5470*/  UISETP.NE.AND UP0, UPT, UR54, 0x1, UPT ;  /* 0x000000013600788c */ /* 0x000fe4000bf05270 */
[----:B------:R-:W-:Y:S02]  /*5480*/  UIMAD.WIDE.U32 UR8, UR37, UR55, URZ ;  /* 0x00000037250872a5 */ /* 0x000fe4000f8e00ff */
[----:B------:R-:W-:Y:S02]  /*5490*/  UIMAD.WIDE.U32 UR10, UR38, UR52, URZ ;  /* 0x00000034260a72a5 */ /* 0x000fe4000f8e00ff */
[----:B------:R-:W-:Y:S02]  /*54a0*/  UISETP.NE.AND UP1, UPT, UR43, 0x1, UPT ;  /* 0x000000012b00788c */ /* 0x000fe4000bf25270 */
[----:B------:R-:W-:Y:S01]  /*54b0*/  UISETP.NE.AND UP2, UPT, UR42, 0x1, UPT ;  /* 0x000000012a00788c */ /* 0x000fe2000bf45270 */
[----:B------:R-:W-:Y:S02]  /*54c0*/  UMOV UR4, UR5 ;  /* 0x0000000500047c82 */ /* 0x000fe40008000000 */
[----:B--2---:R-:W-:Y:S03]  /*54d0*/  USHF.R.U32.HI UR5, URZ, UR12, UR4 ;  /* 0x0000000cff057299 */ /* 0x004fe60008011604 */
[----:B------:R-:W-:Y:S02]  /*54e0*/  UMOV UR4, UR7 ;  /* 0x0000000700047c82 */ /* 0x000fe40008000000 */
[----:B------:R-:W-:Y:S02]  /*54f0*/  USHF.R.U32.HI UR7, URZ, UR53, UR4 ;  /* 0x00000035ff077299 */ /* 0x000fe40008011604 */
[----:B------:R-:W-:Y:S02]  /*5500*/  USEL UR4, UR56, UR5, !UP0 ;  /* 0x0000000538047287 */ /* 0x000fe4000c000000 */
[----:B------:R-:W-:Y:S01]  /*5510*/  USEL UR7, UR57, UR7, !UP1 ;  /* 0x0000000739077287 */ /* 0x000fe2000c800000 */
[----:B------:R-:W-:Y:S01]  /*5520*/  UMOV UR5, UR9 ;  /* 0x0000000900057c82 */ /* 0x000fe20008000000 */
[----:B------:R-:W-:Y:S02]  /*5530*/  UIMAD.WIDE.U32 UR8, UR4, UR40, URZ ;  /* 0x00000028040872a5 */ /* 0x000fe4000f8e00ff */
[----:B------:R-:W-:Y:S03]  /*5540*/  USHF.R.U32.HI UR6, URZ, UR12, UR5 ;  /* 0x0000000cff067299 */ /* 0x000fe60008011605 */
[----:B------:R-:W-:Y:S01]  /*5550*/  UMOV UR5, UR11 ;  /* 0x0000000b00057c82 */ /* 0x000fe20008000000 */
[----:B------:R-:W-:Y:S02]  /*5560*/  UIMAD.WIDE.U32 UR10, UR7, UR40, URZ ;  /* 0x00000028070a72a5 */ /* 0x000fe4000f8e00ff */
[----:B------:R-:W-:Y:S02]  /*5570*/  USHF.R.U32.HI UR12, URZ, UR53, UR5 ;  /* 0x00000035ff0c7299 */ /* 0x000fe40008011605 */
[----:B------:R-:W-:Y:S01]  /*5580*/  USEL UR6, UR37, UR6, !UP0 ;  /* 0x0000000625067287 */ /* 0x000fe2000c000000 */
[----:B------:R-:W-:Y:S02]  /*5590*/  UMOV UR5, UR9 ;  /* 0x0000000900057c82 */ /* 0x000fe40008000000 */
[----:B------:R-:W-:Y:S01]  /*55a0*/  UMOV UR10, UR11 ;  /* 0x0000000b000a7c82 */ /* 0x000fe20008000000 */
[----:B------:R-:W-:Y:S02]  /*55b0*/  @UP2 USHF.R.U32.HI UR4, URZ, UR41, UR5 ;  /* 0x00000029ff042299 */ /* 0x000fe40008011605 */
[----:B------:R-:W-:Y:S02]  /*55c0*/  @UP2 USHF.R.U32.HI UR7, URZ, UR41, UR10 ;  /* 0x00000029ff072299 */ /* 0x000fe4000801160a */
[----:B------:R-:W-:Y:S02]  /*55d0*/  UIMAD UR4, UR42, UR4, URZ ;  /* 0x000000042a0472a4 */ /* 0x000fe4000f8e02ff */
[----:B------:R-:W-:Y:S02]  /*55e0*/  UIMAD.WIDE.U32 UR10, UR6, UR40, URZ ;  /* 0x00000028060a72a5 */ /* 0x000fe4000f8e00ff */
[----:B------:R-:W-:Y:S02]  /*55f0*/  USEL UR5, UR38, UR12, !UP1 ;  /* 0x0000000c26057287 */ /* 0x000fe4000c800000 */
[----:B------:R-:W-:Y:S02]  /*5600*/  UIMAD UR8, UR42, UR7, URZ ;  /* 0x000000072a0872a4 */ /* 0x000fe4000f8e02ff */
[----:B------:R-:W-:Y:S03]  /*5610*/  UISETP.GE.AND UP0, UPT, UR6, UR4, UPT ;  /* 0x000000040600728c */ /* 0x000fe6000bf06270 */
[----:B------:R-:W-:Y:S01]  /*5620*/  UMOV UR4, UR11 ;  /* 0x0000000b00047c82 */ /* 0x000fe20008000000 */
[----:B------:R-:W-:Y:S02]  /*5630*/  UISETP.GE.OR UP0, UPT, UR5, UR8, UP0 ;  /* 0x000000080500728c */ /* 0x000fe40008706670 */
[----:B------:R-:W-:Y:S02]  /*5640*/  USHF.R.U32.HI UR4, URZ, UR41, UR4 ;  /* 0x00000029ff047299 */ /* 0x000fe40008011604 */
[----:B------:R-:W-:Y:S02]  /*5650*/  UIMAD.WIDE.U32 UR8, UR5, UR40, URZ ;  /* 0x00000028050872a5 */ /* 0x000fe4000f8e00ff */
[----:B------:R-:W-:Y:S02]  /*5660*/  USEL UR11, UR6, UR4, !UP2 ;  /* 0x00000004060b7287 */ /* 0x000fe4000d000000 */
[----:B------:R-:W-:Y:S02]  /*5670*/  UIADD3 UR8, UPT, UPT, -UR5, URZ, URZ ;  /* 0x000000ff05087290 */ /* 0x000fe4000fffe1ff */
[----:B------:R-:W-:Y:S01]  /*5680*/  UIADD3 UR10, UPT, UPT, -UR11, URZ, URZ ;  /* 0x000000ff0b0a7290 */ /* 0x000fe2000fffe1ff */
[----:B------:R-:W-:Y:S01]  /*5690*/  @!UP0 UMOV UR4, UR9 ;  /* 0x0000000900048c82 */ /* 0x000fe20008000000 */
[----:B------:R-:W-:Y:S02]  /*56a0*/  UIADD3 UR9, UPT, UPT, -UR6, URZ, URZ ;  /* 0x000000ff06097290 */ /* 0x000fe4000fffe1ff */
[----:B------:R-:W-:Y:S02]  /*56b0*/  @!UP0 USHF.R.U32.HI UR4, URZ, UR41, UR4 ;  /* 0x00000029ff048299 */ /* 0x000fe40008011604 */
[----:B------:R-:W-:Y:S02]  /*56c0*/  UIMAD UR10, UR42, UR10, UR6 ;  /* 0x0000000a2a0a72a4 */ /* 0x000fe4000f8e0206 */
[----:B------:R-:W-:Y:S04]  /*56d0*/  @!UP0 USEL UR4, UR5, UR4, !UP2 ;  /* 0x0000000405048287 */ /* 0x000fe8000d000000 */
[----:B------:R-:W-:Y:S02]  /*56e0*/  @!UP0 UIMAD UR10, UR7, UR10, UR4 ;  /* 0x0000000a070a82a4 */ /* 0x000fe4000f8e0204 */
[----:B------:R-:W-:Y:S02]  /*56f0*/  @!UP0 UIADD3 UR11, UPT, UPT, UR11, -UR4, URZ ;  /* 0x800000040b0b8290 */ /* 0x000fe4000fffe0ff */
[----:B------:R-:W-:Y:S02]  /*5700*/  UIMAD UR7, UR43, UR8, UR38 ;  /* 0x000000082b0772a4 */ /* 0x000fe4000f8e0226 */
[----:B------:R-:W-:Y:S02]  /*5710*/  @!UP0 UIMAD UR6, UR11, UR42, UR5 ;  /* 0x0000002a0b0682a4 */ /* 0x000fe4000f8e0205 */
[----:B------:R-:W-:Y:S01]  /*5720*/  UIMAD UR4, UR54, UR9, UR37 ;  /* 0x00000009360472a4 */ /* 0x000fe2000f8e0225 */
[----:B------:R-:W-:Y:S02]  /*5730*/  @!UP0 UMOV UR5, UR10 ;  /* 0x0000000a00058c82 */ /* 0x000fe40008000000 */
[----:B------:R-:W-:Y:S02]  /*5740*/  UIMAD UR38, UR5, UR43, UR7 ;  /* 0x0000002b052672a4 */ /* 0x000fe4000f8e0207 */
[----:B------:R-:W-:Y:S11]  /*5750*/  UIMAD UR37, UR6, UR54, UR4 ;  /* 0x00000036062572a4 */ /* 0x000ff6000f8e0204 */
[----:B------:R-:W-:Y:S01]  /*5760*/  @!UPT UIADD3 URZ, UPT, UPT, URZ, URZ, URZ ;  /* 0x000000fffffff290 */ /* 0x000fe2000fffe0ff */
.L_x_90:
[----:B------:R-:W-:Y:S01]  /*5770*/  UISETP.NE.AND UP0, UPT, UR39, 0x1, UPT ;  /* 0x000000012700788c */ /* 0x000fe2000bf05270 */
[----:B------:R-:W-:Y:S01]  /*5780*/  IADD3 R89, PT, PT, R89, 0x1, RZ ;  /* 0x0000000159597810 */ /* 0x000fe20007ffe0ff */
[----:B------:R-:W-:Y:S02]  /*5790*/  UIADD3 UR11, UPT, UPT, UR44, 0x200, URZ ;  /* 0x000002002c0b7890 */ /* 0x000fe4000fffe0ff */
[----:B------:R-:W-:Y:S02]  /*57a0*/  USHF.L.U32 UR50, UR30, 0x6, URZ ;  /* 0x000000061e327899 */ /* 0x000fe400080006ff */
[----:B------:R-:W-:Y:S05]  /*57b0*/  USHF.L.U32 UR49, UR31, 0x8, URZ ;  /* 0x000000081f317899 */ /* 0x000fea00080006ff */
[----:B------:R-:W2:Y:S01]  /*57c0*/  @!UP0 LDCU.128 UR12, c[0x0][0xb10] ;  /* 0x00016200ff0c87ac */ /* 0x000ea20008000c00 */
[----:B------:R-:W3:Y:S01]  /*57d0*/  @!UP0 LDCU UR5, c[0x0][0xb0c] ;  /* 0x00016180ff0587ac */ /* 0x000ee20008000800 */
[----:B------:R-:W4:Y:S01]  /*57e0*/  @!UP0 LDCU UR10, c[0x0][0xb20] ;  /* 0x00016400ff0a87ac */ /* 0x000f220008000800 */
[----:B--2---:R-:W-:Y:S02]  /*57f0*/  UIMAD.WIDE.U32 UR8, UR38, UR12, URZ ;  /* 0x0000000c260872a5 */ /* 0x004fe4000f8e00ff */
[----:B------:R-:W-:Y:S02]  /*5800*/  UIMAD.WIDE.U32 UR6, UR37, UR15, URZ ;  /* 0x0000000f250672a5 */ /* 0x000fe4000f8e00ff */
[----:B------:R-:W-:Y:S03]  /*5810*/  @!UP0 UISETP.NE.AND UP1, UPT, UR14, 0x1, UPT ;  /* 0x000000010e00888c */ /* 0x000fe6000bf25270 */
[----:B------:R-:W-:Y:S01]  /*5820*/  @!UP0 UMOV UR4, UR9 ;  /* 0x0000000900048c82 */ /* 0x000fe20008000000 */
[----:B---3--:R-:W-:Y:S02]  /*5830*/  @!UP0 UISETP.NE.AND UP2, UPT, UR5, 0x1, UPT ;  /* 0x000000010500888c */ /* 0x008fe4000bf45270 */
[----:B------:R-:W-:Y:S01]  /*5840*/  @!UP0 USHF.R.U32.HI UR4, URZ, UR13, UR4 ;  /* 0x0000000dff048299 */ /* 0x000fe20008011604 */
[----:B------:R-:W-:Y:S02]  /*5850*/  @!UP0 UMOV UR6, UR7 ;  /* 0x0000000700068c82 */ /* 0x000fe40008000000 */
[----:B----4-:R-:W-:Y:S02]  /*5860*/  @!UP0 USHF.R.U32.HI UR6, URZ, UR10, UR6 ;  /* 0x0000000aff068299 */ /* 0x010fe40008011606 */
[----:B------:R-:W-:Y:S02]  /*5870*/  @!UP0 USEL UR7, UR38, UR4, !UP2 ;  /* 0x0000000426078287 */ /* 0x000fe4000d000000 */
[----:B------:R-:W-:Y:S04]  /*5880*/  @!UP0 USEL UR6, UR37, UR6, !UP1 ;  /* 0x0000000625068287 */ /* 0x000fe8000c800000 */
[----:B------:R-:W-:Y:S02]  /*5890*/  @!UP0 UIADD3 UR4, UPT, UPT, -UR7, UR6, URZ ;  /* 0x0000000607048290 */ /* 0x000fe4000fffe1ff */
[----:B------:R-:W-:Y:S02]  /*58a0*/  @!UP0 UIADD3 UR6, UPT, UPT, UR7, -UR6, URZ ;  /* 0x8000000607068290 */ /* 0x000fe4000fffe0ff */
[----:B------:R-:W-:Y:S02]  /*58b0*/  @!UP0 UIMAD UR38, UR4, UR5, UR38 ;  /* 0x00000005042682a4 */ /* 0x000fe4000f8e0226 */
[----:B------:R-:W-:Y:S02]  /*58c0*/  @!UP0 UIMAD UR37, UR6, UR14, UR37 ;  /* 0x0000000e062582a4 */ /* 0x000fe4000f8e0225 */
[----:B------:R-:W-:Y:S09]  /*58d0*/  ULOP3.LUT UP0, URZ, UR11, 0x1b0, URZ, 0xc0, !UPT ;  /* 0x000001b00bff7892 */ /* 0x000ff2000f80c0ff */
[----:B------:R-:W-:Y:S05]  /*58e0*/  BRA.U !UP0, `(.L_x_91) ;  /* 0x0000000108407547 */ /* 0x000fea000b800000 */
[----:B------:R-:W2:Y:S01]  /*58f0*/  LDCU.64 UR8, c[0x4][0x88] ;  /* 0x01001100ff0877ac */ /* 0x000ea20008000a00 */
[----:B------:R-:W-:Y:S01]  /*5900*/  MOV R3, 0x0 ;  /* 0x0000000000037802 */ /* 0x000fe20000000f00 */
[----:B------:R-:W-:Y:S02]  /*5910*/  HFMA2 R12, -RZ, RZ, 0, 5.9604644775390625e-08 ;  /* 0x00000001ff0c7431 */ /* 0x000fe400000001ff */
[----:B------:R-:W-:Y:S02]  /*5920*/  IMAD.MOV.U32 R8, RZ, RZ, 0x70 ;  /* 0x00000070ff087424 */ /* 0x000fe400078e00ff */
[----:B------:R-:W-:Y:S01]  /*5930*/  IMAD.MOV.U32 R13, RZ, RZ, RZ ;  /* 0x000000ffff0d7224 */ /* 0x000fe200078e00ff */
[----:B------:R-:W3:Y:S01]  /*5940*/  LDCU.64 UR6, c[0x4][0x90] ;  /* 0x01001200ff0677ac */ /* 0x000ee20008000a00 */
[----:B------:R-:W4:Y:S01]  /*5950*/  LDC.64 R2, c[0x4][R3] ;  /* 0x0100000003027b82 */ /* 0x000f220000000a00 */
[----:B------:R-:W1:Y:S01]  /*5960*/  LDCU.64 UR4, c[0x4][0x8] ;  /* 0x01000100ff0477ac */ /* 0x000e620008000a00 */
[----:B--2---:R-:W-:Y:S01]  /*5970*/  MOV R5, UR9 ;  /* 0x0000000900057c02 */ /* 0x004fe20008000f00 */
[----:B------:R-:W-:Y:S01]  /*5980*/  IMAD.U32 R4, RZ, RZ, UR8 ;  /* 0x00000008ff047e24 */ /* 0x000fe2000f8e00ff */
[----:B---3--:R-:W-:Y:S01]  /*5990*/  MOV R7, UR7 ;  /* 0x0000000700077c02 */ /* 0x008fe20008000f00 */
[----:B------:R-:W-:Y:S01]  /*59a0*/  IMAD.U32 R6, RZ, RZ, UR6 ;  /* 0x00000006ff067e24 */ /* 0x000fe2000f8e00ff */
[----:B-1----:R-:W-:Y:S01]  /*59b0*/  MOV R11, UR5 ;  /* 0x00000005000b7c02 */ /* 0x002fe20008000f00 */
[----:B------:R-:W-:Y:S02]  /*59c0*/  IMAD.U32 R10, RZ, RZ, UR4 ;  /* 0x00000004ff0a7e24 */ /* 0x000fe4000f8e00ff */
[----:B------:R-:W-:Y:S07]  /*59d0*/  LEPC R20, `(.L_x_91) ;  /* 0x000000001014794e */ /* 0x000fee0000000000 */
[----:B----45:R-:W-:Y:S05]  /*59e0*/  CALL.ABS.NOINC R2 ;  /* 0x0000000002007343 */ /* 0x030fea0003c00000 */
.L_x_91:
[----:B------:R-:W-:Y:S01]  /*59f0*/  LOP3.LUT P0, RZ, R96, 0x1b0, RZ, 0xc0, !PT ;  /* 0x000001b060ff7812 */ /* 0x000fe2000780c0ff */
[----:B------:R-:W-:Y:S11]  /*5a00*/  BSSY.RECONVERGENT B6, `(.L_x_92) ;  /* 0x0000013000067945 */ /* 0x000ff60003800200 */
[----:B------:R-:W-:Y:S01]  /*5a10*/  @!UPT UIADD3 URZ, UPT, UPT, URZ, URZ, URZ ;  /* 0x000000fffffff290 */ /* 0x000fe2000fffe0ff */
[----:B------:R-:W-:Y:S05]  /*5a20*/  @!P0 BRA `(.L_x_93) ;  /* 0x0000000000408947 */ /* 0x000fea0003800000 */
        /* <DEDUP_REMOVED lines=16> */
.L_x_93:
[----:B------:R-:W-:Y:S05]  /*5b30*/  BSYNC.RECONVERGENT B6 ;  /* 0x0000000000067941 */ /* 0x000fea0003800200 */
.L_x_92:
[----:B------:R-:W-:Y:S01]  /*5b40*/  R2UR UR4, R88 ;  /* 0x00000000580472ca */ /* 0x000fe200000e0000 */
[----:B------:R-:W-:Y:S01]  /*5b50*/  UISETP.NE.U32.AND UP0, UPT, UR60, URZ, UPT ;  /* 0x000000ff3c00728c */ /* 0x000fe2000bf05070 */
[----:B------:R-:W-:Y:S02]  /*5b60*/  ISETP.NE.U32.AND P4, PT, R82, RZ, PT ;  /* 0x000000ff5200720c */ /* 0x000fe40003f85070 */
[----:B------:R-:W-:Y:S01]  /*5b70*/  ISETP.NE.U32.AND P2, PT, RZ, UR46, PT ;  /* 0x0000002eff007c0c */ /* 0x000fe2000bf45070 */
[----:B------:R-:W-:Y:S01]  /*5b80*/  UISETP.NE.AND.EX UP1, UPT, UR61, URZ, UPT, UP0 ;  /* 0x000000ff3d00728c */ /* 0x000fe2000bf25300 */
[----:B------:R-:W-:Y:S01]  /*5b90*/  ISETP.NE.AND.EX P4, PT, R83, RZ, PT, P4 ;  /* 0x000000ff5300720c */ /* 0x000fe20003f85340 */
[----:B------:R-:W-:Y:S01]  /*5ba0*/  UPLOP3.LUT UP0, UPT, UPT, UPT, UPT, 0x40, 0x4 ;  /* 0x000000000004789c */ /* 0x000fe20003f0e870 */
[----:B------:R-:W-:Y:S05]  /*5bb0*/  ISETP.NE.AND.EX P2, PT, RZ, UR47, PT, P2 ;  /* 0x0000002fff007c0c */ /* 0x000fea000bf45320 */
[----:B------:R-:W-:Y:S06]  /*5bc0*/  UISETP.NE.AND UP2, UPT, UR4, URZ, UPT ;  /* 0x000000ff0400728c */ /* 0x000fec000bf45270 */
[----:B------:R-:W-:Y:S05]  /*5bd0*/  PLOP3.LUT P1, PT, PT, PT, UP2, 0x80, 0x8 ;  /* 0x000000000008781c */ /* 0x000fea0003f2f028 */
[----:B------:R-:W-:Y:S06]  /*5be0*/  @UP2 UPLOP3.LUT UP0, UPT, UPT, UPT, UP1, 0x80, 0x8 ;  /* 0x000000000008289c */ /* 0x000fec0003f0f010 */
[----:B------:R-:W-:Y:S01]  /*5bf0*/  PLOP3.LUT P0, PT, PT, PT, UP0, 0x80, 0x8 ;  /* 0x000000000008781c */ /* 0x000fe20003f0f008 */
[----:B------:R-:W-:Y:S01]  /*5c00*/  @!UPT UIADD3 URZ, UPT, UPT, URZ, URZ, URZ ;  /* 0x000000fffffff290 */ /* 0x000fe2000fffe0ff */
[----:B------:R-:W-:Y:S11]  /*5c10*/  BRA.U !UP1, `(.L_x_94) ;  /* 0x00000001093c7547 */ /* 0x000ff6000b800000 */
[----:B------:R-:W-:Y:S01]  /*5c20*/  UISETP.NE.U32.AND UP0, UPT, UR46, URZ, UPT ;  /* 0x000000ff2e00728c */ /* 0x000fe2000bf05070 */
[----:B-1----:R-:W-:Y:S01]  /*5c30*/  HFMA2 R0, -RZ, RZ, 0, 5.9604644775390625e-08 ;  /* 0x00000001ff007431 */ /* 0x002fe200000001ff */
[----:B------:R-:W1:Y:S01]  /*5c40*/  LDCU.64 UR8, c[0x0][0x358] ;  /* 0x00006b00ff0877ac */ /* 0x000e620008000a00 */
[----:B------:R-:W-:Y:S01]  /*5c50*/  IMAD.MOV.U32 R85, RZ, RZ, 0x1 ;  /* 0x00000001ff557424 */ /* 0x000fe200078e00ff */
[----:B------:R-:W-:Y:S06]  /*5c60*/  UISETP.NE.AND.EX UP0, UPT, UR47, URZ, UPT, UP0 ;  /* 0x000000ff2f00728c */ /* 0x000fec000bf05300 */
        /* <DEDUP_REMOVED lines=9> */
[----:B--23--:R-:W-:Y:S02]  /*5d00*/  @!P3 IMAD.U32 R41, RZ, RZ, UR4 ;  /* 0x00000004ff29be24 */ /* 0x00cfe4000f8e00ff */
.L_x_94:
[----:B------:R-:W-:Y:S05]  /*5d10*/  @!P4 BRA `(.L_x_95) ;  /* 0x000000000024c947 */ /* 0x000fea0003800000 */
[----:B------:R-:W-:Y:S01]  /*5d20*/  ISETP.NE.U32.AND P3, PT, R80, RZ, PT ;  /* 0x000000ff5000720c */ /* 0x000fe20003f65070 */
[----:B------:R-:W2:Y:S03]  /*5d30*/  LDCU.64 UR4, c[0x0][0x358] ;  /* 0x00006b00ff0477ac */ /* 0x000ea60008000a00 */
[----:B------:R-:W-:Y:S11]  /*5d40*/  ISETP.NE.AND.EX P3, PT, R81, RZ, PT, P3 ;  /* 0x000000ff5100720c */ /* 0x000ff60003f65330 */
[----:B------:R-:W-:Y:S02]  /*5d50*/  @!UPT UIADD3 URZ, UPT, UPT, URZ, URZ, URZ ;  /* 0x000000fffffff290 */ /* 0x000fe4000fffe0ff */
[----:B------:R-:W3:Y:S01]  /*5d60*/  @P3 LDC.64 R2, c[0x0][0x8a8] ;  /* 0x00022a00ff023b82 */ /* 0x000ee20000000a00 */
[----:B-1----:R-:W-:Y:S04]  /*5d70*/  @P3 IMAD R0, R82, UR36, RZ ;  /* 0x0000002452003c24 */ /* 0x002fe8000f8e02ff */
[----:B---3--:R-:W-:Y:S05]  /*5d80*/  @P3 IMAD.WIDE R2, R0, 0x4, R2 ;  /* 0x0000000400023825 */ /* 0x008fea00078e0202 */
[----:B--2--5:R2:W5:Y:S02]  /*5d90*/  @P3 LDG.E R38, desc[UR4][R2.64] ;  /* 0x0000000402263981 */ /* 0x024564000c1e1900 */
[----:B--2---:R-:W3:Y:S02]  /*5da0*/  @!P3 LDC R38, c[0x0][0x8a0] ;  /* 0x00022800ff26bb82 */ /* 0x004ee40000000800 */
.L_x_95:
[----:B-----5:R-:W-:Y:S01]  /*5db0*/  FSETP.NEU.AND P4, PT, R41, RZ, PT ;  /* 0x000000ff2900720b */ /* 0x020fe20003f8d000 */
[----:B------:R-:W-:Y:S01]  /*5dc0*/  BSSY B1, `(.L_x_96) ;  /* 0x0000042000017945 */ /* 0x000fe20003800000 */
[----:B------:R-:W-:Y:S01]  /*5dd0*/  SEL R6, RZ, 0xffffffff, P2 ;  /* 0xffffffffff067807 */ /* 0x000fe20001000000 */
[----:B------:R-:W-:Y:S01]  /*5de0*/  IMAD.MOV.U32 R100, RZ, RZ, 0x1 ;  /* 0x00000001ff647424 */ /* 0x000fe200078e00ff */
[----:B------:R-:W-:Y:S02]  /*5df0*/  LOP3.LUT P3, RZ, R85, 0xff, RZ, 0xc0, !PT ;  /* 0x000000ff55ff7812 */ /* 0x000fe4000786c0ff */
[----:B------:R-:W-:Y:S02]  /*5e00*/  CS2R R78, SRZ ;  /* 0x00000000004e7805 */ /* 0x000fe4000001ff00 */
[----:B------:R-:W-:Y:S02]  /*5e10*/  @P1 SEL R3, RZ, 0xffffffff, P4 ;  /* 0xffffffffff031807 */ /* 0x000fe40002000000 */
[----:B------:R-:W-:Y:S02]  /*5e20*/  CS2R R76, SRZ ;  /* 0x00000000004c7805 */ /* 0x000fe4000001ff00 */
[----:B------:R-:W-:Y:S02]  /*5e30*/  LEA R2, R93, UR44, 0x3 ;  /* 0x0000002c5d027c11 */ /* 0x000fe4000f8e18ff */
[----:B------:R-:W-:Y:S02]  /*5e40*/  CS2R R74, SRZ ;  /* 0x00000000004a7805 */ /* 0x000fe4000001ff00 */
[----:B------:R-:W-:Y:S02]  /*5e50*/  @P0 SEL R3, R6, R3, !P3 ;  /* 0x0000000306030207 */ /* 0x000fe40005800000 */
[----:B------:R-:W-:Y:S02]  /*5e60*/  CS2R R72, SRZ ;  /* 0x0000000000487805 */ /* 0x000fe4000001ff00 */
[----:B------:R-:W-:Y:S02]  /*5e70*/  LEA R71, R36, UR44, 0x3 ;  /* 0x0000002c24477c11 */ /* 0x000fe4000f8e18ff */
[----:B------:R-:W-:Y:S02]  /*5e80*/  @P1 LOP3.LUT R3, R3, 0x1, RZ, 0xc0, !PT ;  /* 0x0000000103031812 */ /* 0x000fe400078ec0ff */
[----:B------:R-:W-:Y:S02]  /*5e90*/  SHF.L.U32 R4, R94, 0x1f, RZ ;  /* 0x0000001f5e047819 */ /* 0x000fe400000006ff */
[----:B------:R-:W-:Y:S02]  /*5ea0*/  ISETP.NE.U32.OR P6, PT, R3, 0x1, !P1 ;  /* 0x000000010300780c */ /* 0x000fe40004fc5470 */
[----:B------:R-:W-:Y:S02]  /*5eb0*/  PLOP3.LUT P2, PT, PT, PT, UP1, 0x80, 0x8 ;  /* 0x000000000008781c */ /* 0x000fe40003f4f018 */
[----:B------:R-:W-:Y:S02]  /*5ec0*/  LEA.HI R39, R36, R36, RZ, 0x1 ;  /* 0x0000002424277211 */ /* 0x000fe400078f08ff */
[----:B------:R-:W-:Y:S02]  /*5ed0*/  SEL R3, RZ, 0xffffffff, P4 ;  /* 0xffffffffff037807 */ /* 0x000fe40002000000 */
[----:B------:R-:W-:Y:S01]  /*5ee0*/  P2R R102, PR, RZ, 0x40 ;  /* 0x00000040ff667803 */ /* 0x000fe20000000000 */
[C---:B-1----:R-:W-:Y:S01]  /*5ef0*/  IMAD.SHL.U32 R0, R39.reuse, 0x80, RZ ;  /* 0x0000008027007824 */ /* 0x042fe200078e00ff */
[----:B------:R-:W-:Y:S03]  /*5f00*/  LOP3.LUT R39, R39, 0xffe, RZ, 0xc0, !PT ;  /* 0x00000ffe27277812 */ /* 0x000fe600078ec0ff */
[----:B------:R-:W-:Y:S02]  /*5f10*/  @P6 SHF.L.U32 R5, R91, 0x1f, RZ ;  /* 0x0000001f5b056819 */ /* 0x000fe400000006ff */
[----:B------:R-:W-:Y:S01]  /*5f20*/  @P2 SEL R3, R6, R3, !P3 ;  /* 0x0000000306032207 */ /* 0x000fe20005800000 */
[----:B------:R-:W-:Y:S01]  /*5f30*/  IMAD.IADD R39, R36, 0x1, -R39 ;  /* 0x0000000124277824 */ /* 0x000fe200078e0a27 */
[----:B------:R-:W1:Y:S01]  /*5f40*/  @P6 SYNCS.PHASECHK.TRANS64.TRYWAIT P1, [R2+URZ+0x30], R5 ;  /* 0x00003005020065a7 */ /* 0x000e6200080211ff */
[----:B------:R-:W-:Y:S02]  /*5f50*/  LOP3.LUT R0, R0, 0xffffff00, RZ, 0xc0, !PT ;  /* 0xffffff0000007812 */ /* 0x000fe400078ec0ff */
[----:B------:R-:W-:Y:S03]  /*5f60*/  LOP3.LUT R3, R3, 0x1, RZ, 0xc0, !PT ;  /* 0x0000000103037812 */ /* 0x000fe600078ec0ff */
[----:B------:R-:W-:Y:S01]  /*5f70*/  IMAD.IADD R0, R37, 0x1, R0 ;  /* 0x0000000125007824 */ /* 0x000fe200078e0200 */
[----:B------:R-:W-:Y:S03]  /*5f80*/  ISETP.NE.U32.AND P5, PT, R3, 0x1, PT ;  /* 0x000000010300780c */ /* 0x000fe60003fa5070 */
[----:B------:R-:W-:Y:S01]  /*5f90*/  IMAD R39, R39, 0x100000, R0 ;  /* 0x0010000027277824 */ /* 0x000fe200078e0200 */
[----:B------:R-:W-:Y:S01]  /*5fa0*/  P2R R101, PR, RZ, 0x20 ;  /* 0x00000020ff657803 */ /* 0x000fe20000000000 */
[----:B------:R2:W4:Y:S01]  /*5fb0*/  SYNCS.PHASECHK.TRANS64.TRYWAIT P0, [R71+URZ+0xa0], R4 ;  /* 0x0000a004470075a7 */ /* 0x00052200080011ff */
[----:B-1----:R-:W-:Y:S01]  /*5fc0*/  @P6 SEL R100, RZ, 0x1, !P1 ;  /* 0x00000001ff646807 */ /* 0x002fe20004800000 */
[----:B--2---:R-:W-:Y:S06]  /*5fd0*/  @!P6 BRA `(.L_x_97) ;  /* 0x000000000080e947 */ /* 0x004fec0003800000 */
[----:B------:R-:W-:Y:S01]  /*5fe0*/  @P5 IMAD R6, R93, 0x1000, R84 ;  /* 0x000010005d065824 */ /* 0x000fe200078e0254 */
[----:B------:R-:W1:Y:S01]  /*5ff0*/  S2R R0, SR_CgaCtaId ;  /* 0x0000000000007919 */ /* 0x000e620000008800 */
[----:B------:R-:W-:Y:S01]  /*6000*/  ISETP.NE.AND P1, PT, R100, RZ, PT ;  /* 0x000000ff6400720c */ /* 0x000fe20003f25270 */
[----:B------:R-:W-:Y:S01]  /*6010*/  BSSY B0, `(.L_x_98) ;  /* 0x000000b000007945 */ /* 0x000fe20003800000 */
[----:B------:R-:W-:Y:S01]  /*6020*/  @P5 VIADD R5, R6, UR44 ;  /* 0x0000002c06055c36 */ /* 0x000fe20008000000 */
[----:B------:R-:W-:Y:S02]  /*6030*/  CS2R R74, SRZ ;  /* 0x00000000004a7805 */ /* 0x000fe4000001ff00 */
[----:B------:R-:W-:Y:S02]  /*6040*/  CS2R R72, SRZ ;  /* 0x0000000000487805 */ /* 0x000fe4000001ff00 */
[----:B------:R-:W-:Y:S01]  /*6050*/  CS2R R78, SRZ ;  /* 0x00000000004e7805 */ /* 0x000fe2000001ff00 */
[----:B------:R-:W-:Y:S01]  /*6060*/  @P5 IMAD R5, R95, -0x10, R5 ;  /* 0xfffffff05f055824 */ /* 0x000fe200078e0205 */
[----:B------:R-:W-:Y:S04]  /*6070*/  CS2R R76, SRZ ;  /* 0x00000000004c7805 */ /* 0x000fe8000001ff00 */
[----:B------:R-:W-:Y:S05]  /*6080*/  @P1 BRA `(.L_x_99) ;  /* 0x00000000000c1947 */ /* 0x000fea0003800000 */
[----:B------:R-:W-:Y:S04]  /*6090*/  SHF.L.U32 R3, R91, 0x1f, RZ ;  /* 0x0000001f5b037819 */ /* 0x000fe800000006ff */
[----:B------:R-:W2:Y:S02]  /*60a0*/  SYNCS.PHASECHK.TRANS64.TRYWAIT P1, [R2+URZ+0x30], R3 ;  /* 0x00003003020075a7 */ /* 0x000ea400080211ff */
[----:B--2---:R-:W-:Y:S05]  /*60b0*/  @!P1 BRA `(.L_x_100) ;  /* 0x0000003c00f09947 */ /* 0x004fea0003800000 */
.L_x_99:
[----:B------:R-:W-:Y:S05]  /*60c0*/  BSYNC B0 ;  /* 0x0000000000007941 */ /* 0x000fea0003800000 */
.L_x_98:
[----:B------:R-:W-:Y:S01]  /*60d0*/  ISETP.NE.AND P1, PT, R101, RZ, PT ;  /* 0x000000ff6500720c */ /* 0x000fe20003f25270 */
[----:B--2---:R-:W-:Y:S02]  /*60e0*/  VIADD R3, R2, 0x50 ;  /* 0x0000005002037836 */ /* 0x004fe40000000000 */
[----:B------:R-:W-:Y:S03]  /*60f0*/  VIADD R93, R93, 0x1 ;  /* 0x000000015d5d7836 */ /* 0x000fe60000000000 */
[----:B-1----:R-:W-:Y:S07]  /*6100*/  PRMT R0, R0, 0x654, R3 ;  /* 0x0000065400007816 */ /* 0x002fee0000000003 */
[----:B------:R1:W2:Y:S04]  /*6110*/  @P1 LDS.128 R72, [R6+UR44+0x200] ;  /* 0x0002002c06481984 */ /* 0x0002a80008000c00 */
[----:B------:R1:W1:Y:S01]  /*6120*/  @P1 LDS.128 R76, [R5+0x210] ;  /* 0x00021000054c1984 */ /* 0x0002620000000c00 */
[C---:B------:R-:W-:Y:S01]  /*6130*/  ISETP.NE.AND P1, PT, R93.reuse, 0x4, PT ;  /* 0x000000045d00780c */ /* 0x040fe20003f25270 */
[----:B------:R-:W-:Y:S01]  /*6140*/  @!PT LDS RZ, [RZ] ;  /* 0x00000000fffff984 */ /* 0x000fe20000000800 */
[----:B------:R-:W-:Y:S01]  /*6150*/  @!PT LDS RZ, [RZ] ;  /* 0x00000000fffff984 */ /* 0x000fe20000000800 */
[----:B------:R-:W-:Y:S01]  /*6160*/  @!PT LDS RZ, [RZ] ;  /* 0x00000000fffff984 */ /* 0x000fe20000000800 */
[----:B------:R-:W-:Y:S01]  /*6170*/  @!PT LDS RZ, [RZ] ;  /* 0x00000000fffff984 */ /* 0x000fe20000000800 */
[----:B------:R5:W-:Y:S06]  /*6180*/  MEMBAR.ALL.CTA ;  /* 0x0000000000007992 */ /* 0x000bec0000008000 */
[----:B-----5:R-:W5:Y:S01]  /*6190*/  FENCE.VIEW.ASYNC.S ;  /* 0x00000000000073c6 */ /* 0x020f620000000000 */
[----:B------:R-:W-:Y:S01]  /*61a0*/  SEL R93, R93, RZ, P1 ;  /* 0x000000ff5d5d7207 */ /* 0x000fe20000800000 */
[----:B-----5:R5:W-:Y:S02]  /*61b0*/  SYNCS.ARRIVE.TRANS64.RED.A1T0 RZ, [R0+URZ], RZ ;  /* 0x000000ff00ff79a7 */ /* 0x020be400081004ff */
[----:B-----5:R-:W-:Y:S04]  /*61c0*/  SEL R0, RZ, 0x1, P1 ;  /* 0x00000001ff007807 */ /* 0x020fe80000800000 */
[----:B--2---:R-:W-:Y:S02]  /*61d0*/  LOP3.LUT R91, R91, R0, RZ, 0x3c, !PT ;  /* 0x000000005b5b7212 */ /* 0x004fe400078e3cff */
.L_x_97:
[----:B------:R-:W-:Y:S05]  /*61e0*/  BSYNC B1 ;  /* 0x0000000000017941 */ /* 0x000fea0003800000 */
.L_x_96:
[----:B------:R-:W-:Y:S04]  /*61f0*/  SHF.R.U32.HI R3, RZ, 0x15, R39 ;  /* 0x00000015ff037819 */ /* 0x000fe80000011627 */
[----:B------:R-:W-:Y:S01]  /*6200*/  LOP3.LUT P1, RZ, R3, 0x3, R86, 0x48, !PT ;  /* 0x0000000303ff7812 */ /* 0x000fe20007824856 */
[----:B------:R-:W-:Y:S01]  /*6210*/  @!UPT UIADD3 URZ, UPT, UPT, URZ, URZ, URZ ;  /* 0x000000fffffff290 */ /* 0x000fe2000fffe0ff */
[----:B----4-:R-:W-:Y:S11]  /*6220*/  @P0 BRA `(.L_x_101) ;  /* 0x0000000000080947 */ /* 0x010ff60003800000 */
[----:B------:R-:W2:Y:S02]  /*6230*/  SYNCS.PHASECHK.TRANS64.TRYWAIT P0, [R71+URZ+0xa0], R4 ;  /* 0x0000a004470075a7 */ /* 0x000ea400080011ff */
[----:B--2---:R-:W-:Y:S05]  /*6240*/  @!P0 BRA `(.L_x_102) ;  /* 0x0000003c00a08947 */ /* 0x004fea0003800000 */
.L_x_101:
[----:B------:R-:W-:Y:S05]  /*6250*/  @!P1 BRA `(.L_x_103) ;  /* 0x0000000000409947 */ /* 0x000fea0003800000 */
[----:B------:R-:W1:Y:S01]  /*6260*/  LDCU.64 UR8, c[0x4][0x78] ;  /* 0x01000f00ff0877ac */ /* 0x000e620008000a00 */
[----:B------:R-:W-:Y:S01]  /*6270*/  MOV R3, 0x0 ;  /* 0x0000000000037802 */ /* 0x000fe20000000f00 */
[----:B------:R-:W-:Y:S02]  /*6280*/  HFMA2 R12, -RZ, RZ, 0, 5.9604644775390625e-08 ;  /* 0x00000001ff0c7431 */ /* 0x000fe400000001ff */
[----:B------:R-:W-:Y:S02]  /*6290*/  IMAD.MOV.U32 R8, RZ, RZ, 0x192 ;  /* 0x00000192ff087424 */ /* 0x000fe400078e00ff */
[----:B------:R-:W-:Y:S01]  /*62a0*/  IMAD.MOV.U32 R13, RZ, RZ, RZ ;  /* 0x000000ffff0d7224 */ /* 0x000fe200078e00ff */
[----:B------:R-:W4:Y:S01]  /*62b0*/  LDCU.64 UR6, c[0x4][0x80] ;  /* 0x01001000ff0677ac */ /* 0x000f220008000a00 */
[----:B------:R-:W3:Y:S01]  /*62c0*/  LDC.64 R2, c[0x4][R3] ;  /* 0x0100000003027b82 */ /* 0x000ee20000000a00 */
[----:B------:R-:W5:Y:S01]  /*62d0*/  LDCU.64 UR4, c[0x4][0x18] ;  /* 0x01000300ff0477ac */ /* 0x000f620008000a00 */
[----:B-1----:R-:W-:Y:S01]  /*62e0*/  MOV R5, UR9 ;  /* 0x0000000900057c02 */ /* 0x002fe20008000f00 */
[----:B--2---:R-:W-:Y:S01]  /*62f0*/  IMAD.U32 R4, RZ, RZ, UR8 ;  /* 0x00000008ff047e24 */ /* 0x004fe2000f8e00ff */
[----:B----4-:R-:W-:Y:S01]  /*6300*/  MOV R7, UR7 ;  /* 0x0000000700077c02 */ /* 0x010fe20008000f00 */
[----:B------:R-:W-:Y:S01]  /*6310*/  IMAD.U32 R6, RZ, RZ, UR6 ;  /* 0x00000006ff067e24 */ /* 0x000fe2000f8e00ff */
[----:B-----5:R-:W-:Y:S01]  /*6320*/  MOV R11, UR5 ;  /* 0x00000005000b7c02 */ /* 0x020fe20008000f00 */
[----:B------:R-:W-:Y:S02]  /*6330*/  IMAD.U32 R10, RZ, RZ, UR4 ;  /* 0x00000004ff0a7e24 */ /* 0x000fe4000f8e00ff */
[----:B------:R-:W-:Y:S07]  /*6340*/  LEPC R20, `(.L_x_103) ;  /* 0x000000001014794e */ /* 0x000fee0000000000 */
[----:B---3--:R-:W-:Y:S05]  /*6350*/  CALL.ABS.NOINC R2 ;  /* 0x0000000002007343 */ /* 0x008fea0003c00000 */
.L_x_103:
[-C--:B------:R-:W-:Y:S01]  /*6360*/  F2FP.F16.E5M2.UNPACK_B R42, R72.reuse ;  /* 0x00000048ff2a723e */ /* 0x080fe200020004ff */
[----:B------:R-:W-:Y:S05]  /*6370*/  WARPSYNC.ALL ;  /* 0x0000000000007948 */ /* 0x000fea0003800000 */
[----:B------:R-:W-:Y:S01]  /*6380*/  R2UR UR4, R39 ;  /* 0x00000000270472ca */ /* 0x000fe200000e0000 */
[--C-:B------:R-:W-:Y:S01]  /*6390*/  HADD2.F32 R40, -RZ, R42.reuse.H0_H0 ;  /* 0x2000002aff287230 */ /* 0x100fe20000004100 */
[----:B------:R-:W-:Y:S01]  /*63a0*/  F2FP.F16.E5M2.UNPACK_B R43, R72.H1 ;  /* 0x00000048ff2b723e */ /* 0x000fe200030004ff */
[----:B------:R-:W-:Y:S01]  /*63b0*/  HADD2.F32 R42, -RZ, R42.H1_H1 ;  /* 0x3000002aff2a7230 */ /* 0x000fe20000004100 */
[-C--:B------:R-:W-:Y:S01]  /*63c0*/  F2FP.F16.E5M2.UNPACK_B R45, R73.reuse ;  /* 0x00000049ff2d723e */ /* 0x080fe200020004ff */
[----:B------:R-:W-:Y:S01]  /*63d0*/  BSSY.RECONVERGENT B0, `(.L_x_104) ;  /* 0x0000099000007945 */ /* 0x000fe20003800200 */
[----:B------:R-:W-:Y:S01]  /*63e0*/  F2FP.F16.E5M2.UNPACK_B R47, R73.H1 ;  /* 0x00000049ff2f723e */ /* 0x000fe200030004ff */
[--C-:B------:R-:W-:Y:S01]  /*63f0*/  HADD2.F32 R44, -RZ, R43.reuse.H0_H0 ;  /* 0x2000002bff2c7230 */ /* 0x100fe20000004100 */
[-C--:B------:R-:W-:Y:S01]  /*6400*/  F2FP.F16.E5M2.UNPACK_B R49, R74.reuse ;  /* 0x0000004aff31723e */ /* 0x080fe200020004ff */
[----:B------:R-:W-:Y:S01]  /*6410*/  HADD2.F32 R46, -RZ, R43.H1_H1 ;  /* 0x3000002bff2e7230 */ /* 0x000fe20000004100 */
[----:B------:R-:W-:Y:S01]  /*6420*/  F2FP.F16.E5M2.UNPACK_B R51, R74.H1 ;  /* 0x0000004aff33723e */ /* 0x000fe200030004ff */
[--C-:B------:R-:W-:Y:S01]  /*6430*/  HADD2.F32 R43, -RZ, R45.reuse.H0_H0 ;  /* 0x2000002dff2b7230 */ /* 0x100fe20000004100 */
[-C--:B------:R-:W-:Y:S01]  /*6440*/  F2FP.F16.E5M2.UNPACK_B R53, R75.reuse ;  /* 0x0000004bff35723e */ /* 0x080fe200020004ff */
[----:B-12---:R-:W-:Y:S01]  /*6450*/  LDTM.16dp32bit_t0_t15.x32 R4, tmem[UR4] ;  /* 0x00000004000479ee */ /* 0x006fe20008a80000 */
[----:B------:R-:W3:Y:S01]  /*6460*/  LDTM.16dp32bit_t16_t31.x32 R4, tmem[UR4+0x20] ;  /* 0x00002004000479ee */ /* 0x000ee20008aa0000 */
[----:B------:R-:W-:Y:S01]  /*6470*/  IADD3 R112, PT, PT, R84, UR44, RZ ;  /* 0x0000002c54707c10 */ /* 0x000fe2000fffe0ff */
[----:B------:R-:W-:Y:S01]  /*6480*/  HADD2.F32 R48, -RZ, R45.H1_H1 ;  /* 0x3000002dff307230 */ /* 0x000fe20000004100 */
[----:B------:R-:W-:Y:S01]  /*6490*/  SHF.L.U32 R103, R90, 0x4, RZ ;  /* 0x000000045a677819 */ /* 0x000fe200000006ff */
[----:B------:R-:W-:Y:S01]  /*64a0*/  HADD2.F32 R52, -RZ, R49.H1_H1 ;  /* 0x30000031ff347230 */ /* 0x000fe20000004100 */
[----:B------:R-:W-:Y:S01]  /*64b0*/  F2FP.F16.E5M2.UNPACK_B R55, R75.H1 ;  /* 0x0000004bff37723e */ /* 0x000fe200030004ff */
[----:B------:R-:W-:Y:S01]  /*64c0*/  HADD2.F32 R56, -RZ, R53.H1_H1 ;  /* 0x30000035ff387230 */ /* 0x000fe20000004100 */
[-C--:B------:R-:W-:Y:S01]  /*64d0*/  F2FP.F16.E5M2.UNPACK_B R57, R76.reuse ;  /* 0x0000004cff39723e */ /* 0x080fe200020004ff */
[--C-:B------:R-:W-:Y:S01]  /*64e0*/  HADD2.F32 R45, -RZ, R47.reuse.H0_H0 ;  /* 0x2000002fff2d7230 */ /* 0x100fe20000004100 */
[----:B------:R-:W-:Y:S01]  /*64f0*/  F2FP.F16.E5M2.UNPACK_B R59, R76.H1 ;  /* 0x0000004cff3b723e */ /* 0x000fe200030004ff */
[----:B------:R-:W-:Y:S01]  /*6500*/  HADD2.F32 R50, -RZ, R47.H1_H1 ;  /* 0x3000002fff327230 */ /* 0x000fe20000004100 */
[-C--:B------:R-:W-:Y:S01]  /*6510*/  F2FP.F16.E5M2.UNPACK_B R61, R77.reuse ;  /* 0x0000004dff3d723e */ /* 0x080fe200020004ff */
[----:B------:R-:W-:Y:S01]  /*6520*/  HADD2.F32 R47, -RZ, R49.H0_H0 ;  /* 0x20000031ff2f7230 */ /* 0x000fe20000004100 */
[----:B------:R-:W-:Y:S01]  /*6530*/  F2FP.F16.E5M2.UNPACK_B R63, R77.H1 ;  /* 0x0000004dff3f723e */ /* 0x000fe200030004ff */
[----:B------:R-:W-:Y:S01]  /*6540*/  HADD2.F32 R60, -RZ, R57.H1_H1 ;  /* 0x30000039ff3c7230 */ /* 0x000fe20000004100 */
[-C--:B------:R-:W-:Y:S01]  /*6550*/  F2FP.F16.E5M2.UNPACK_B R65, R78.reuse ;  /* 0x0000004eff41723e */ /* 0x080fe200020004ff */
[----:B------:R-:W-:Y:S01]  /*6560*/  HADD2.F32 R64, -RZ, R61.H1_H1 ;  /* 0x3000003dff407230 */ /* 0x000fe20000004100 */
[----:B------:R-:W-:Y:S01]  /*6570*/  F2FP.F16.E5M2.UNPACK_B R67, R78.H1 ;  /* 0x0000004eff43723e */ /* 0x000fe200030004ff */
[----:B------:R-:W-:Y:S01]  /*6580*/  HADD2.F32 R49, -RZ, R51.H0_H0 ;  /* 0x20000033ff317230 */ /* 0x000fe20000004100 */
[----:B------:R-:W-:Y:S01]  /*6590*/  ISETP.NE.AND P0, PT, R97, RZ, PT ;  /* 0x000000ff6100720c */ /* 0x000fe20003f05270 */
[----:B------:R-:W-:Y:S01]  /*65a0*/  HADD2.F32 R68, -RZ, R65.H1_H1 ;  /* 0x30000041ff447230 */ /* 0x000fe20000004100 */
[----:B------:R-:W-:Y:S01]  /*65b0*/  ISETP.NE.AND P6, PT, R102, RZ, PT ;  /* 0x000000ff6600720c */ /* 0x000fe20003fc5270 */
[----:B------:R-:W-:Y:S02]  /*65c0*/  HADD2.F32 R54, -RZ, R51.H1_H1 ;  /* 0x30000033ff367230 */ /* 0x000fe40000004100 */
[C---:B---3--:R-:W-:Y:S01]  /*65d0*/  FMUL R0, R38.reuse, R4 ;  /* 0x0000000426007220 */ /* 0x048fe20000400000 */
[C---:B------:R-:W-:Y:S01]  /*65e0*/  FMUL R2, R38.reuse, R5 ;  /* 0x0000000526027220 */ /* 0x040fe20000400000 */
[C---:B------:R-:W-:Y:S01]  /*65f0*/  FMUL R4, R38.reuse, R8 ;  /* 0x0000000826047220 */ /* 0x040fe20000400000 */
[C---:B------:R-:W-:Y:S01]  /*6600*/  FMUL R5, R38.reuse, R9 ;  /* 0x0000000926057220 */ /* 0x040fe20000400000 */
[C---:B------:R-:W-:Y:S01]  /*6610*/  FFMA R0, R41.reuse, R40, R0 ;  /* 0x0000002829007223 */ /* 0x040fe20000000000 */
[C---:B------:R-:W-:Y:S01]  /*6620*/  FFMA R2, R41.reuse, R42, R2 ;  /* 0x0000002a29027223 */ /* 0x040fe20000000002 */
[C---:B------:R-:W-:Y:S01]  /*6630*/  FMUL R8, R38.reuse, R12 ;  /* 0x0000000c26087220 */ /* 0x040fe20000400000 */
[C---:B------:R-:W-:Y:S01]  /*6640*/  FMUL R9, R38.reuse, R13 ;  /* 0x0000000d26097220 */ /* 0x040fe20000400000 */
[----:B------:R-:W-:Y:S02]  /*6650*/  HADD2.F32 R51, -RZ, R53.H0_H0 ;  /* 0x20000035ff337230 */ /* 0x000fe40000004100 */
[C---:B------:R-:W-:Y:S01]  /*6660*/  FMUL R12, R38.reuse, R16 ;  /* 0x00000010260c7220 */ /* 0x040fe20000400000 */
        /* <DEDUP_REMOVED lines=13> */
[C---:B------:R-:W-:Y:S01]  /*6740*/  FFMA R3, R41.reuse, R44, R3 ;  /* 0x0000002c29037223 */ /* 0x040fe20000000003 */
[----:B------:R-:W-:Y:S01]  /*6750*/  F2FP.F16.E5M2.UNPACK_B R40, R79 ;  /* 0x0000004fff28723e */ /* 0x000fe200020004ff */
[C---:B------:R-:W-:Y:S01]  /*6760*/  FFMA R7, R41.reuse, R46, R7 ;  /* 0x0000002e29077223 */ /* 0x040fe20000000007 */
[C---:B------:R-:W-:Y:S01]  /*6770*/  FFMA R4, R41.reuse, R43, R4 ;  /* 0x0000002b29047223 */ /* 0x040fe20000000004 */
[----:B------:R-:W-:Y:S01]  /*6780*/  F2FP.F16.E5M2.UNPACK_B R42, R79.H1 ;  /* 0x0000004fff2a723e */ /* 0x000fe200030004ff */
[C---:B------:R-:W-:Y:S01]  /*6790*/  FFMA R5, R41.reuse, R48, R5 ;  /* 0x0000003029057223 */ /* 0x040fe20000000005 */
[----:B------:R-:W-:Y:S01]  /*67a0*/  FFMA R6, R41, R45, R6 ;  /* 0x0000002d29067223 */ /* 0x000fe20000000006 */
[----:B------:R-:W-:Y:S01]  /*67b0*/  F2FP.SATFINITE.E5M2.F32.PACK_AB_MERGE_C R99, R7, R3, RZ ;  /* 0x000000030763723e */ /* 0x000fe200048060ff */
[C---:B------:R-:W-:Y:S01]  /*67c0*/  FFMA R11, R41.reuse, R50, R11 ;  /* 0x00000032290b7223 */ /* 0x040fe2000000000b */
[C---:B------:R-:W-:Y:S01]  /*67d0*/  FFMA R8, R41.reuse, R47, R8 ;  /* 0x0000002f29087223 */ /* 0x040fe20000000008 */
[----:B------:R-:W-:Y:S01]  /*67e0*/  FMUL R10, R38, R14 ;  /* 0x0000000e260a7220 */ /* 0x000fe20000400000 */
[----:B------:R-:W-:Y:S01]  /*67f0*/  F2FP.SATFINITE.E5M2.F32.PACK_AB_MERGE_C R104, R2, R0, R99 ;  /* 0x000000000268723e */ /* 0x000fe20004806063 */
[----:B------:R-:W-:Y:S01]  /*6800*/  FFMA R9, R41, R52, R9 ;  /* 0x0000003429097223 */ /* 0x000fe20000000009 */
[----:B------:R-:W-:Y:S01]  /*6810*/  F2FP.SATFINITE.E5M2.F32.PACK_AB_MERGE_C R105, R11, R6, RZ ;  /* 0x000000060b69723e */ /* 0x000fe200048060ff */
[----:B------:R-:W-:Y:S01]  /*6820*/  FFMA R10, R41, R49, R10 ;  /* 0x00000031290a7223 */ /* 0x000fe2000000000a */
[----:B------:R-:W-:Y:S01]  /*6830*/  IADD3 R99, PT, PT, R112, R103, RZ ;  /* 0x0000006770637210 */ /* 0x000fe20007ffe0ff */
[C---:B------:R-:W-:Y:S01]  /*6840*/  FMUL R15, R38.reuse, R15 ;  /* 0x0000000f260f7220 */ /* 0x040fe20000400000 */
[--C-:B------:R-:W-:Y:S01]  /*6850*/  HADD2.F32 R53, -RZ, R55.reuse.H0_H0 ;  /* 0x20000037ff357230 */ /* 0x100fe20000004100 */
[----:B------:R-:W-:Y:S01]  /*6860*/  F2FP.SATFINITE.E5M2.F32.PACK_AB_MERGE_C R105, R5, R4, R105 ;  /* 0x000000040569723e */ /* 0x000fe20004806069 */
[----:B------:R-:W-:Y:S02]  /*6870*/  HADD2.F32 R58, -RZ, R55.H1_H1 ;  /* 0x30000037ff3a7230 */ /* 0x000fe40000004100 */
[C---:B------:R-:W-:Y:S01]  /*6880*/  FFMA R15, R41.reuse, R54, R15 ;  /* 0x00000036290f7223 */ /* 0x040fe2000000000f */
[C---:B------:R-:W-:Y:S01]  /*6890*/  FFMA R12, R41.reuse, R51, R12 ;  /* 0x00000033290c7223 */ /* 0x040fe2000000000c */
[C---:B------:R-:W-:Y:S01]  /*68a0*/  FFMA R13, R41.reuse, R56, R13 ;  /* 0x00000038290d7223 */ /* 0x040fe2000000000d */
[----:B------:R-:W-:Y:S02]  /*68b0*/  HADD2.F32 R55, -RZ, R57.H0_H0 ;  /* 0x20000039ff377230 */ /* 0x000fe40000004100 */
[C---:B------:R-:W-:Y:S01]  /*68c0*/  FMUL R14, R38.reuse, R18 ;  /* 0x00000012260e7220 */ /* 0x040fe20000400000 */
[C---:B------:R-:W-:Y:S01]  /*68d0*/  FMUL R19, R38.reuse, R19 ;  /* 0x0000001326137220 */ /* 0x040fe20000400000 */
[--C-:B------:R-:W-:Y:S02]  /*68e0*/  HADD2.F32 R57, -RZ, R59.reuse.H0_H0 ;  /* 0x2000003bff397230 */ /* 0x100fe40000004100 */
[C---:B------:R-:W-:Y:S01]  /*68f0*/  FMUL R18, R38.reuse, R22 ;  /* 0x0000001626127220 */ /* 0x040fe20000400000 */
[C---:B------:R-:W-:Y:S01]  /*6900*/  FFMA R14, R41.reuse, R53, R14 ;  /* 0x00000035290e7223 */ /* 0x040fe2000000000e */
[----:B------:R-:W-:Y:S02]  /*6910*/  HADD2.F32 R62, -RZ, R59.H1_H1 ;  /* 0x3000003bff3e7230 */ /* 0x000fe40000004100 */
[C---:B------:R-:W-:Y:S01]  /*6920*/  FFMA R19, R41.reuse, R58, R19 ;  /* 0x0000003a29137223 */ /* 0x040fe20000000013 */
[----:B------:R-:W-:Y:S02]  /*6930*/  HADD2.F32 R59, -RZ, R61.H0_H0 ;  /* 0x2000003dff3b7230 */ /* 0x000fe40000004100 */
[C---:B------:R-:W-:Y:S01]  /*6940*/  FMUL R23, R38.reuse, R23 ;  /* 0x0000001726177220 */ /* 0x040fe20000400000 */
[C---:B------:R-:W-:Y:S01]  /*6950*/  FFMA R16, R41.reuse, R55, R16 ;  /* 0x0000003729107223 */ /* 0x040fe20000000010 */
[C---:B------:R-:W-:Y:S01]  /*6960*/  FFMA R17, R41.reuse, R60, R17 ;  /* 0x0000003c29117223 */ /* 0x040fe20000000011 */
[--C-:B------:R-:W-:Y:S02]  /*6970*/  HADD2.F32 R61, -RZ, R63.reuse.H0_H0 ;  /* 0x2000003fff3d7230 */ /* 0x100fe40000004100 */
[C---:B------:R-:W-:Y:S01]  /*6980*/  FFMA R18, R41.reuse, R57, R18 ;  /* 0x0000003929127223 */ /* 0x040fe20000000012 */
[----:B------:R-:W-:Y:S02]  /*6990*/  HADD2.F32 R66, -RZ, R63.H1_H1 ;  /* 0x3000003fff427230 */ /* 0x000fe40000004100 */
[C---:B------:R-:W-:Y:S01]  /*69a0*/  FMUL R22, R38.reuse, R26 ;  /* 0x0000001a26167220 */ /* 0x040fe20000400000 */
[----:B------:R-:W-:Y:S02]  /*69b0*/  HADD2.F32 R63, -RZ, R65.H0_H0 ;  /* 0x20000041ff3f7230 */ /* 0x000fe40000004100 */
[C---:B------:R-:W-:Y:S01]  /*69c0*/  FFMA R23, R41.reuse, R62, R23 ;  /* 0x0000003e29177223 */ /* 0x040fe20000000017 */
[C---:B------:R-:W-:Y:S01]  /*69d0*/  FMUL R27, R38.reuse, R27 ;  /* 0x0000001b261b7220 */ /* 0x040fe20000400000 */
[C---:B------:R-:W-:Y:S01]  /*69e0*/  FFMA R20, R41.reuse, R59, R20 ;  /* 0x0000003b29147223 */ /* 0x040fe20000000014 */
[C---:B------:R-:W-:Y:S01]  /*69f0*/  FFMA R21, R41.reuse, R64, R21 ;  /* 0x0000004029157223 */ /* 0x040fe20000000015 */
[--C-:B------:R-:W-:Y:S02]  /*6a00*/  HADD2.F32 R65, -RZ, R67.reuse.H0_H0 ;  /* 0x20000043ff417230 */ /* 0x100fe40000004100 */
[C---:B------:R-:W-:Y:S01]  /*6a10*/  FFMA R22, R41.reuse, R61, R22 ;  /* 0x0000003d29167223 */ /* 0x040fe20000000016 */
[----:B------:R-:W-:Y:S02]  /*6a20*/  HADD2.F32 R70, -RZ, R67.H1_H1 ;  /* 0x30000043ff467230 */ /* 0x000fe40000004100 */
[C---:B------:R-:W-:Y:S01]  /*6a30*/  FMUL R26, R38.reuse, R30 ;  /* 0x0000001e261a7220 */ /* 0x040fe20000400000 */
[--C-:B------:R-:W-:Y:S02]  /*6a40*/  HADD2.F32 R67, -RZ, R40.reuse.H0_H0 ;  /* 0x20000028ff437230 */ /* 0x100fe40000004100 */
[C---:B------:R-:W-:Y:S01]  /*6a50*/  FFMA R27, R41.reuse, R66, R27 ;  /* 0x00000042291b7223 */ /* 0x040fe2000000001b */
[C---:B------:R-:W-:Y:S01]  /*6a60*/  FMUL R31, R38.reuse, R31 ;  /* 0x0000001f261f7220 */ /* 0x040fe20000400000 */
[C---:B------:R-:W-:Y:S01]  /*6a70*/  FFMA R24, R41.reuse, R63, R24 ;  /* 0x0000003f29187223 */ /* 0x040fe20000000018 */
[----:B------:R-:W-:Y:S02]  /*6a80*/  HADD2.F32 R40, -RZ, R40.H1_H1 ;  /* 0x30000028ff287230 */ /* 0x000fe40000004100 */
[C---:B------:R-:W-:Y:S01]  /*6a90*/  FFMA R25, R41.reuse, R68, R25 ;  /* 0x0000004429197223 */ /* 0x040fe20000000019 */
[--C-:B------:R-:W-:Y:S02]  /*6aa0*/  HADD2.F32 R69, -RZ, R42.reuse.H0_H0 ;  /* 0x2000002aff457230 */ /* 0x100fe40000004100 */
[C---:B------:R-:W-:Y:S01]  /*6ab0*/  FFMA R26, R41.reuse, R65, R26 ;  /* 0x00000041291a7223 */ /* 0x040fe2000000001a */
[----:B------:R-:W-:Y:S02]  /*6ac0*/  HADD2.F32 R42, -RZ, R42.H1_H1 ;  /* 0x3000002aff2a7230 */ /* 0x000fe40000004100 */
[C---:B------:R-:W-:Y:S01]  /*6ad0*/  FMUL R30, R38.reuse, R34 ;  /* 0x00000022261e7220 */ /* 0x040fe20000400000 */
[----:B------:R-:W-:Y:S01]  /*6ae0*/  FFMA R31, R41, R70, R31 ;  /* 0x00000046291f7223 */ /* 0x000fe2000000001f */
[----:B------:R-:W-:Y:S01]  /*6af0*/  FMUL R35, R38, R35 ;  /* 0x0000002326237220 */ /* 0x000fe20000400000 */
[----:B------:R-:W-:Y:S01]  /*6b00*/  F2FP.SATFINITE.E5M2.F32.PACK_AB_MERGE_C R106, R15, R10, RZ ;  /* 0x0000000a0f6a723e */ /* 0x000fe200048060ff */
[----:B------:R-:W-:Y:S01]  /*6b10*/  FFMA R28, R41, R67, R28 ;  /* 0x00000043291c7223 */ /* 0x000fe2000000001c */
[----:B------:R-:W-:Y:S01]  /*6b20*/  F2FP.SATFINITE.E5M2.F32.PACK_AB_MERGE_C R107, R19, R14, RZ ;  /* 0x0000000e136b723e */ /* 0x000fe200048060ff */
[C---:B------:R-:W-:Y:S01]  /*6b30*/  FFMA R29, R41.reuse, R40, R29 ;  /* 0x00000028291d7223 */ /* 0x040fe2000000001d */
[C---:B------:R-:W-:Y:S01]  /*6b40*/  FFMA R30, R41.reuse, R69, R30 ;  /* 0x00000045291e7223 */ /* 0x040fe2000000001e */
[----:B------:R-:W-:Y:S01]  /*6b50*/  FFMA R35, R41, R42, R35 ;  /* 0x0000002a29237223 */ /* 0x000fe20000000023 */
[----:B------:R-:W-:Y:S02]  /*6b60*/  F2FP.SATFINITE.E5M2.F32.PACK_AB_MERGE_C R106, R9, R8, R106 ;  /* 0x00000008096a723e */ /* 0x000fe4000480606a */
[----:B------:R-:W-:Y:S02]  /*6b70*/  F2FP.SATFINITE.E5M2.F32.PACK_AB_MERGE_C R107, R13, R12, R107 ;  /* 0x0000000c0d6b723e */ /* 0x000fe4000480606b */
[----:B------:R-:W-:Y:S02]  /*6b80*/  F2FP.SATFINITE.E5M2.F32.PACK_AB_MERGE_C R108, R23, R18, RZ ;  /* 0x00000012176c723e */ /* 0x000fe400048060ff */
[----:B------:R-:W-:Y:S01]  /*6b90*/  F2FP.SATFINITE.E5M2.F32.PACK_AB_MERGE_C R109, R27, R22, RZ ;  /* 0x000000161b6d723e */ /* 0x000fe200048060ff */
[----:B------:R1:W-:Y:S01]  /*6ba0*/  STS.128 [R84+UR44+0x4200], R104 ;  /* 0x0042006854007988 */ /* 0x0003e20008000c2c */
[----:B------:R-:W-:Y:S02]  /*6bb0*/  F2FP.SATFINITE.E5M2.F32.PACK_AB_MERGE_C R113, R31, R26, RZ ;  /* 0x0000001a1f71723e */ /* 0x000fe400048060ff */
[----:B------:R-:W-:Y:S02]  /*6bc0*/  F2FP.SATFINITE.E5M2.F32.PACK_AB_MERGE_C R114, R35, R30, RZ ;  /* 0x0000001e2372723e */ /* 0x000fe400048060ff */
[----:B------:R-:W-:Y:S02]  /*6bd0*/  F2FP.SATFINITE.E5M2.F32.PACK_AB_MERGE_C R108, R17, R16, R108 ;  /* 0x00000010116c723e */ /* 0x000fe4000480606c */
[----:B------:R-:W-:Y:S02]  /*6be0*/  F2FP.SATFINITE.E5M2.F32.PACK_AB_MERGE_C R109, R21, R20, R109 ;  /* 0x00000014156d723e */ /* 0x000fe4000480606d */
[----:B------:R-:W-:Y:S02]  /*6bf0*/  F2FP.SATFINITE.E5M2.F32.PACK_AB_MERGE_C R110, R25, R24, R113 ;  /* 0x00000018196e723e */ /* 0x000fe40004806071 */
[----:B------:R-:W-:Y:S02]  /*6c00*/  F2FP.SATFINITE.E5M2.F32.PACK_AB_MERGE_C R111, R29, R28, R114 ;  /* 0x0000001c1d6f723e */ /* 0x000fe40004806072 */
[----:B------:R-:W-:Y:S02]  /*6c10*/  LEA R112, R93, UR44, 0x3 ;  /* 0x0000002c5d707c11 */ /* 0x000fe4000f8e18ff */
[----:B------:R-:W-:Y:S01]  /*6c20*/  @P6 SHF.L.U32 R113, R91, 0x1f, RZ ;  /* 0x0000001f5b716819 */ /* 0x000fe200000006ff */
[----:B------:R1:W-:Y:S01]  /*6c30*/  STS.128 [R99+0x4210], R108 ;  /* 0x0042106c63007388 */ /* 0x0003e20000000c00 */
[----:B------:R-:W-:Y:S01]  /*6c40*/  @!PT LDS RZ, [RZ] ;  /* 0x00000000fffff984 */ /* 0x000fe20000000800 */
[----:B------:R-:W-:Y:S01]  /*6c50*/  @!PT LDS RZ, [RZ] ;  /* 0x00000000fffff984 */ /* 0x000fe20000000800 */
[----:B------:R-:W-:Y:S01]  /*6c60*/  @!PT LDS RZ, [RZ] ;  /* 0x00000000fffff984 */ /* 0x000fe20000000800 */
[----:B------:R-:W-:Y:S01]  /*6c70*/  @!PT LDS RZ, [RZ] ;  /* 0x00000000fffff984 */ /* 0x000fe20000000800 */
[----:B------:R2:W-:Y:S07]  /*6c80*/  MEMBAR.ALL.CTA ;  /* 0x0000000000007992 */ /* 0x0005ee0000008000 */
[----:B--2---:R-:W2:Y:S02]  /*6c90*/  FENCE.VIEW.ASYNC.S ;  /* 0x00000000000073c6 */ /* 0x004ea40000000000 */
[----:B--2---:R-:W-:Y:S06]  /*6ca0*/  BAR.SYNC.DEFER_BLOCKING 0x1, 0x80 ;  /* 0x0042000000007b1d */ /* 0x004fec0000010000 */
[----:B------:R-:W-:Y:S05]  /*6cb0*/  @P0 BRA `(.L_x_105) ;  /* 0x0000000000280947 */ /* 0x000fea0003800000 */
[----:B------:R-:W-:Y:S01]  /*6cc0*/  UIADD3 UR4, UPT, UPT, UR44, 0x4200, URZ ;  /* 0x000042002c047890 */ /* 0x000fe2000fffe0ff */
[----:B------:R-:W-:Y:S05]  /*6cd0*/  UMOV UR51, UR36 ;  /* 0x0000002400337c82 */ /* 0x000fea0008000000 */
[----:B------:R-:W-:Y:S01]  /*6ce0*/  MOV R96, UR4 ;  /* 0x0000000400607c02 */ /* 0x000fe20008000f00 */
[----:B------:R-:W-:Y:S03]  /*6cf0*/  UIADD3 UR4, UP0, UPT, UR62, 0x680, URZ ;  /* 0x000006803e047890 */ /* 0x000fe6000ff1e0ff */
[----:B------:R-:W-:Y:S01]  /*6d00*/  R2UR UR48, R96 ;  /* 0x00000000603072ca */ /* 0x000fe200000e0000 */
[----:B------:R-:W-:Y:S11]  /*6d10*/  UIADD3.X UR5, UPT, UPT, URZ, UR63, URZ, UP0, !UPT ;  /* 0x0000003fff057290 */ /* 0x000ff600087fe4ff */
[----:B------:R-:W-:Y:S01]  /*6d20*/  @!UPT UIADD3 URZ, UPT, UPT, URZ, URZ, URZ ;  /* 0x000000fffffff290 */ /* 0x000fe2000fffe0ff */
[----:B------:R2:W-:Y:S01]  /*6d30*/  UTMASTG.3D [UR48], [UR4] ;  /* 0x00000030040073b5 */ /* 0x0005e20008010000 */
[----:B------:R0:W-:Y:S01]  /*6d40*/  UTMACMDFLUSH ;  /* 0x00000000000079b7 */ /* 0x0001e20000000000 */
[----:B--2---:R-:W-:Y:S04]  /*6d50*/  DEPBAR.LE SB0, 0x1 ;  /* 0x000080400000791a */ /* 0x004fe80000000000 */
.L_x_105:
[----:B------:R-:W-:Y:S05]  /*6d60*/  BSYNC.RECONVERGENT B0 ;  /* 0x0000000000007941 */ /* 0x000fea0003800200 */
.L_x_104:
[----:B------:R-:W-:Y:S06]  /*6d70*/  BAR.SYNC.DEFER_BLOCKING 0x1, 0x80 ;  /* 0x0042000000007b1d */ /* 0x000fec0000010000 */
[----:B------:R-:W2:Y:S01]  /*6d80*/  @P6 SYNCS.PHASECHK.TRANS64.TRYWAIT P0, [R112+URZ+0x30], R113 ;  /* 0x00003071700065a7 */ /* 0x000ea200080011ff */
[----:B------:R-:W-:Y:S01]  /*6d90*/  BSSY B1, `(.L_x_106) ;  /* 0x0000020000017945 */ /* 0x000fe20003800000 */
[----:B--2---:R-:W-:Y:S03]  /*6da0*/  @P6 SEL R100, RZ, 0x1, !P0 ;  /* 0x00000001ff646807 */ /* 0x004fe60004000000 */
[----:B------:R-:W-:Y:S05]  /*6db0*/  @!P6 BRA `(.L_x_107) ;  /* 0x000000000074e947 */ /* 0x000fea0003800000 */
[----:B------:R-:W-:Y:S01]  /*6dc0*/  ISETP.NE.AND P1, PT, R101, RZ, PT ;  /* 0x000000ff6500720c */ /* 0x000fe20003f25270 */
[----:B------:R-:W2:Y:S01]  /*6dd0*/  S2R R0, SR_CgaCtaId ;  /* 0x0000000000007919 */ /* 0x000ea20000008800 */
[----:B------:R-:W-:Y:S01]  /*6de0*/  ISETP.NE.AND P0, PT, R100, RZ, PT ;  /* 0x000000ff6400720c */ /* 0x000fe20003f05270 */
[----:B------:R-:W-:Y:S10]  /*6df0*/  BSSY B0, `(.L_x_108) ;  /* 0x0000008000007945 */ /* 0x000ff40003800000 */
[----:B------:R-:W-:Y:S05]  /*6e00*/  @P1 IMAD R2, R93, 0x1000, R84 ;  /* 0x000010005d021824 */ /* 0x000fea00078e0254 */
[----:B------:R-:W-:Y:S05]  /*6e10*/  @P1 IADD3 R4, PT, PT, R2, UR44, RZ ;  /* 0x0000002c02041c10 */ /* 0x000fea000fffe0ff */
[----:B------:R-:W-:Y:S01]  /*6e20*/  @P1 IMAD.IADD R4, R4, 0x1, R103 ;  /* 0x0000000104041824 */ /* 0x000fe200078e0267 */
[----:B------:R-:W-:Y:S06]  /*6e30*/  @P0 BRA `(.L_x_109) ;  /* 0x00000000000c0947 */ /* 0x000fec0003800000 */
[----:B------:R-:W-:Y:S04]  /*6e40*/  SHF.L.U32 R3, R91, 0x1f, RZ ;  /* 0x0000001f5b037819 */ /* 0x000fe800000006ff */
[----:B------:R-:W3:Y:S02]  /*6e50*/  SYNCS.PHASECHK.TRANS64.TRYWAIT P0, [R112+URZ+0x30], R3 ;  /* 0x00003003700075a7 */ /* 0x000ee400080011ff */
[----:B---3--:R-:W-:Y:S05]  /*6e60*/  @!P0 BRA `(.L_x_110) ;  /* 0x0000003000ac8947 */ /* 0x008fea0003800000 */
.L_x_109:
[----:B------:R-:W-:Y:S05]  /*6e70*/  BSYNC B0 ;  /* 0x0000000000007941 */ /* 0x000fea0003800000 */
.L_x_108:
[----:B------:R-:W-:Y:S01]  /*6e80*/  ISETP.NE.AND P0, PT, R101, RZ, PT ;  /* 0x000000ff6500720c */ /* 0x000fe20003f05270 */
[----:B---3--:R-:W-:Y:S02]  /*6e90*/  VIADD R3, R112, 0x50 ;  /* 0x0000005070037836 */ /* 0x008fe40000000000 */
[----:B------:R-:W-:Y:S03]  /*6ea0*/  VIADD R93, R93, 0x1 ;  /* 0x000000015d5d7836 */ /* 0x000fe60000000000 */
[----:B--2---:R-:W-:Y:S07]  /*6eb0*/  PRMT R0, R0, 0x654, R3 ;  /* 0x0000065400007816 */ /* 0x004fee0000000003 */
[----:B------:R2:W3:Y:S04]  /*6ec0*/  @P0 LDS.128 R72, [R2+UR44+0x200] ;  /* 0x0002002c02480984 */ /* 0x0004e80008000c00 */
[----:B------:R2:W4:Y:S01]  /*6ed0*/  @P0 LDS.128 R76, [R4+0x210] ;  /* 0x00021000044c0984 */ /* 0x0005220000000c00 */
        /* <DEDUP_REMOVED lines=10> */
[----:B--23--:R-:W-:Y:S02]  /*6f80*/  LOP3.LUT R91, R91, R0, RZ, 0x3c, !PT ;  /* 0x000000005b5b7212 */ /* 0x00cfe400078e3cff */
.L_x_107:
[----:B------:R-:W-:Y:S05]  /*6f90*/  BSYNC B1 ;  /* 0x0000000000017941 */ /* 0x000fea0003800000 */
.L_x_106:
[----:B------:R-:W-:Y:S05]  /*6fa0*/  VIADD R3, R39, 0x40 ;  /* 0x0000004027037836 */ /* 0x000fea0000000000 */
[----:B------:R-:W-:Y:S04]  /*6fb0*/  SHF.R.U32.HI R3, RZ, 0x15, R3 ;  /* 0x00000015ff037819 */ /* 0x000fe80000011603 */
[----:B------:R-:W-:Y:S11]  /*6fc0*/  LOP3.LUT P0, RZ, R3, 0x3, R86, 0x48, !PT ;  /* 0x0000000303ff7812 */ /* 0x000ff60007804856 */
[----:B------:R-:W-:Y:S02]  /*6fd0*/  @!UPT UIADD3 URZ, UPT, UPT, URZ, URZ, URZ ;  /* 0x000000fffffff290 */ /* 0x000fe4000fffe0ff */
[----:B------:R-:W-:Y:S05]  /*6fe0*/  @!P0 BRA `(.L_x_111) ;  /* 0x0000000000408947 */ /* 0x000fea0003800000 */
[----:B------:R-:W2:Y:S01]  /*6ff0*/  LDCU.64 UR8, c[0x4][0x78] ;  /* 0x01000f00ff0877ac */ /* 0x000ea20008000a00 */
[----:B------:R-:W-:Y:S01]  /*7000*/  MOV R3, 0x0 ;  /* 0x0000000000037802 */ /* 0x000fe20000000f00 */
[----:B------:R-:W-:Y:S02]  /*7010*/  HFMA2 R12, -RZ, RZ, 0, 5.9604644775390625e-08 ;  /* 0x00000001ff0c7431 */ /* 0x000fe400000001ff */
[----:B------:R-:W-:Y:S02]  /*7020*/  IMAD.MOV.U32 R8, RZ, RZ, 0x192 ;  /* 0x00000192ff087424 */ /* 0x000fe400078e00ff */
[----:B------:R-:W-:Y:S01]  /*7030*/  IMAD.MOV.U32 R13, RZ, RZ, RZ ;  /* 0x000000ffff0d7224 */ /* 0x000fe200078e00ff */
[----:B------:R-:W3:Y:S01]  /*7040*/  LDCU.64 UR6, c[0x4][0x80] ;  /* 0x01001000ff0677ac */ /* 0x000ee20008000a00 */
[----:B------:R-:W1:Y:S01]  /*7050*/  LDC.64 R2, c[0x4][R3] ;  /* 0x0100000003027b82 */ /* 0x000e620000000a00 */
[----:B------:R-:W5:Y:S01]  /*7060*/  LDCU.64 UR4, c[0x4][0x18] ;  /* 0x01000300ff0477ac */ /* 0x000f620008000a00 */
[----:B--2---:R-:W-:Y:S01]  /*7070*/  MOV R5, UR9 ;  /* 0x0000000900057c02 */ /* 0x004fe20008000f00 */
[----:B------:R-:W-:Y:S01]  /*7080*/  IMAD.U32 R4, RZ, RZ, UR8 ;  /* 0x00000008ff047e24 */ /* 0x000fe2000f8e00ff */
[----:B---3--:R-:W-:Y:S01]  /*7090*/  MOV R7, UR7 ;  /* 0x0000000700077c02 */ /* 0x008fe20008000f00 */
[----:B------:R-:W-:Y:S01]  /*70a0*/  IMAD.U32 R6, RZ, RZ, UR6 ;  /* 0x00000006ff067e24 */ /* 0x000fe2000f8e00ff */
[----:B-----5:R-:W-:Y:S01]  /*70b0*/  MOV R11, UR5 ;  /* 0x00000005000b7c02 */ /* 0x020fe20008000f00 */
[----:B------:R-:W-:Y:S02]  /*70c0*/  IMAD.U32 R10, RZ, RZ, UR4 ;  /* 0x00000004ff0a7e24 */ /* 0x000fe4000f8e00ff */
[----:B------:R-:W-:Y:S07]  /*70d0*/  LEPC R20, `(.L_x_111) ;  /* 0x000000001014794e */ /* 0x000fee0000000000 */
[----:B-1--4-:R-:W-:Y:S05]  /*70e0*/  CALL.ABS.NOINC R2 ;  /* 0x0000000002007343 */ /* 0x012fea0003c00000 */
.L_x_111:
        /* <DEDUP_REMOVED lines=14> */
[----:B------:R-:W-:Y:S01]  /*71d0*/  F2FP.F16.E5M2.UNPACK_B R54, R75 ;  /* 0x0000004bff36723e */ /* 0x000fe200020004ff */
[----:B------:R-:W-:Y:S01]  /*71e0*/  LDTM.16dp32bit_t0_t15.x32 R4, tmem[UR4+0x40] ;  /* 0x00004004000479ee */ /* 0x000fe20008a80000 */
[----:B------:R-:W2:Y:S01]  /*71f0*/  LDTM.16dp32bit_t16_t31.x32 R4, tmem[UR4+0x60] ;  /* 0x00006004000479ee */ /* 0x000ea20008aa0000 */
[----:B------:R-:W-:Y:S01]  /*7200*/  HADD2.F32 R46, -RZ, R46.H1_H1 ;  /* 0x3000002eff2e7230 */ /* 0x000fe20000004100 */
[----:B----4-:R-:W-:Y:S01]  /*7210*/  F2FP.F16.E5M2.UNPACK_B R58, R76 ;  /* 0x0000004cff3a723e */ /* 0x010fe200020004ff */
[--C-:B------:R-:W-:Y:S01]  /*7220*/  HADD2.F32 R49, -RZ, R50.reuse.H0_H0 ;  /* 0x20000032ff317230 */ /* 0x100fe20000004100 */
[----:B------:R-:W-:Y:S01]  /*7230*/  F2FP.F16.E5M2.UNPACK_B R62, R77 ;  /* 0x0000004dff3e723e */ /* 0x000fe200020004ff */
[----:B------:R-:W-:Y:S01]  /*7240*/  HADD2.F32 R50, -RZ, R50.H1_H1 ;  /* 0x30000032ff327230 */ /* 0x000fe20000004100 */
[----:B------:R-:W-:Y:S01]  /*7250*/  F2FP.F16.E5M2.UNPACK_B R66, R78 ;  /* 0x0000004eff42723e */ /* 0x000fe200020004ff */
[--C-:B------:R-:W-:Y:S01]  /*7260*/  HADD2.F32 R53, -RZ, R54.reuse.H0_H0 ;  /* 0x20000036ff357230 */ /* 0x100fe20000004100 */
[----:B------:R-:W-:Y:S01]  /*7270*/  F2FP.F16.E5M2.UNPACK_B R70, R79 ;  /* 0x0000004fff46723e */ /* 0x000fe200020004ff */
[----:B------:R-:W-:Y:S01]  /*7280*/  HADD2.F32 R54, -RZ, R54.H1_H1 ;  /* 0x30000036ff367230 */ /* 0x000fe20000004100 */
[----:B------:R-:W-:Y:S01]  /*7290*/  F2FP.F16.E5M2.UNPACK_B R56, R75.H1 ;  /* 0x0000004bff38723e */ /* 0x000fe200030004ff */
[--C-:B------:R-:W-:Y:S01]  /*72a0*/  HADD2.F32 R57, -RZ, R58.reuse.H0_H0 ;  /* 0x2000003aff397230 */ /* 0x100fe20000004100 */
[----:B------:R-:W-:Y:S01]  /*72b0*/  F2FP.F16.E5M2.UNPACK_B R60, R76.H1 ;  /* 0x0000004cff3c723e */ /* 0x000fe200030004ff */
[----:B------:R-:W-:Y:S01]  /*72c0*/  HADD2.F32 R58, -RZ, R58.H1_H1 ;  /* 0x3000003aff3a7230 */ /* 0x000fe20000004100 */
[----:B------:R-:W-:Y:S01]  /*72d0*/  F2FP.F16.E5M2.UNPACK_B R64, R77.H1 ;  /* 0x0000004dff40723e */ /* 0x000fe200030004ff */
[--C-:B------:R-:W-:Y:S01]  /*72e0*/  HADD2.F32 R61, -RZ, R62.reuse.H0_H0 ;  /* 0x2000003eff3d7230 */ /* 0x100fe20000004100 */
[----:B------:R-:W-:Y:S01]  /*72f0*/  F2FP.F16.E5M2.UNPACK_B R68, R78.H1 ;  /* 0x0000004eff44723e */ /* 0x000fe200030004ff */
[----:B------:R-:W-:Y:S01]  /*7300*/  HADD2.F32 R62, -RZ, R62.H1_H1 ;  /* 0x3000003eff3e7230 */ /* 0x000fe20000004100 */
[----:B------:R-:W-:Y:S01]  /*7310*/  ISETP.NE.AND P0, PT, R97, RZ, PT ;  /* 0x000000ff6100720c */ /* 0x000fe20003f05270 */
[--C-:B------:R-:W-:Y:S01]  /*7320*/  HADD2.F32 R65, -RZ, R66.reuse.H0_H0 ;  /* 0x20000042ff417230 */ /* 0x100fe20000004100 */
[----:B------:R-:W-:Y:S01]  /*7330*/  ISETP.NE.AND P6, PT, R102, RZ, PT ;  /* 0x000000ff6600720c */ /* 0x000fe20003fc5270 */
[----:B------:R-:W-:Y:S02]  /*7340*/  HADD2.F32 R66, -RZ, R66.H1_H1 ;  /* 0x30000042ff427230 */ /* 0x000fe40000004100 */
[--C-:B------:R-:W-:Y:S02]  /*7350*/  HADD2.F32 R69, -RZ, R70.reuse.H0_H0 ;  /* 0x20000046ff457230 */ /* 0x100fe40000004100 */
[C---:B--2---:R-:W-:Y:S01]  /*7360*/  FMUL R0, R38.reuse, R4 ;  /* 0x0000000426007220 */ /* 0x044fe20000400000 */
[C---:B------:R-:W-:Y:S01]  /*7370*/  FMUL R2, R38.reuse, R5 ;  /* 0x0000000526027220 */ /* 0x040fe20000400000 */
[C---:B------:R-:W-:Y:S01]  /*7380*/  FMUL R4, R38.reuse, R8 ;  /* 0x0000000826047220 */ /* 0x040fe20000400000 */
[C---:B------:R-:W-:Y:S01]  /*7390*/  FMUL R5, R38.reuse, R9 ;  /* 0x0000000926057220 */ /* 0x040fe20000400000 */
[C---:B------:R-:W-:Y:S01]  /*73a0*/  FFMA R0, R41.reuse, R40, R0 ;  /* 0x0000002829007223 */ /* 0x040fe20000000000 */
[C---:B------:R-:W-:Y:S01]  /*73b0*/  FFMA R2, R41.reuse, R43, R2 ;  /* 0x0000002b29027223 */ /* 0x040fe20000000002 */
        /* <DEDUP_REMOVED lines=10> */
[----:B------:R-:W-:Y:S02]  /*7460*/  HADD2.F32 R70, -RZ, R70.H1_H1 ;  /* 0x30000046ff467230 */ /* 0x000fe40000004100 */
[C---:B------:R-:W-:Y:S01]  /*7470*/  FMUL R28, R38.reuse, R32 ;  /* 0x00000020261c7220 */ /* 0x040fe20000400000 */
[C---:B------:R-:W-:Y:S01]  /*7480*/  FMUL R29, R38.reuse, R33 ;  /* 0x00000021261d7220 */ /* 0x040fe20000400000 */
[C---:B------:R-:W-:Y:S01]  /*7490*/  FMUL R3, R38.reuse, R6 ;  /* 0x0000000626037220 */ /* 0x040fe20000400000 */
[C---:B------:R-:W-:Y:S01]  /*74a0*/  FMUL R7, R38.reuse, R7 ;  /* 0x0000000726077220 */ /* 0x040fe20000400000 */
[--C-:B------:R-:W-:Y:S02]  /*74b0*/  HADD2.F32 R47, -RZ, R48.reuse.H0_H0 ;  /* 0x20000030ff2f7230 */ /* 0x100fe40000004100 */
[C---:B------:R-:W-:Y:S01]  /*74c0*/  FMUL R6, R38.reuse, R10 ;  /* 0x0000000a26067220 */ /* 0x040fe20000400000 */
[C---:B------:R-:W-:Y:S01]  /*74d0*/  FFMA R3, R41.reuse, R42, R3 ;  /* 0x0000002a29037223 */ /* 0x040fe20000000003 */
[----:B------:R-:W-:Y:S02]  /*74e0*/  HADD2.F32 R48, -RZ, R48.H1_H1 ;  /* 0x30000030ff307230 */ /* 0x000fe40000004100 */
[C---:B------:R-:W-:Y:S01]  /*74f0*/  FFMA R7, R41.reuse, R44, R7 ;  /* 0x0000002c29077223 */ /* 0x040fe20000000007 */
[C---:B------:R-:W-:Y:S01]  /*7500*/  FFMA R4, R41.reuse, R45, R4 ;  /* 0x0000002d29047223 */ /* 0x040fe20000000004 */
[C---:B------:R-:W-:Y:S01]  /*7510*/  FFMA R5, R41.reuse, R46, R5 ;  /* 0x0000002e29057223 */ /* 0x040fe20000000005 */
[----:B------:R-:W-:Y:S01]  /*7520*/  FFMA R6, R41, R47, R6 ;  /* 0x0000002f29067223 */ /* 0x000fe20000000006 */
[----:B------:R-:W-:Y:S01]  /*7530*/  FMUL R11, R38, R11 ;  /* 0x0000000b260b7220 */ /* 0x000fe20000400000 */
[----:B------:R-:W-:Y:S01]  /*7540*/  F2FP.F16.E5M2.UNPACK_B R40, R79.H1 ;  /* 0x0000004fff28723e */ /* 0x000fe200030004ff */
[--C-:B------:R-:W-:Y:S01]  /*7550*/  HADD2.F32 R51, -RZ, R52.reuse.H0_H0 ;  /* 0x20000034ff337230 */ /* 0x100fe20000004100 */
[----:B-1----:R-:W-:Y:S01]  /*7560*/  F2FP.SATFINITE.E5M2.F32.PACK_AB_MERGE_C R105, R7, R3, RZ ;  /* 0x000000030769723e */ /* 0x002fe200048060ff */
[C---:B------:R-:W-:Y:S01]  /*7570*/  FFMA R11, R41.reuse, R48, R11 ;  /* 0x00000030290b7223 */ /* 0x040fe2000000000b */
[C---:B------:R-:W-:Y:S01]  /*7580*/  FFMA R8, R41.reuse, R49, R8 ;  /* 0x0000003129087223 */ /* 0x040fe20000000008 */
[----:B------:R-:W-:Y:S01]  /*7590*/  FFMA R9, R41, R50, R9 ;  /* 0x0000003229097223 */ /* 0x000fe20000000009 */
[----:B------:R-:W-:Y:S01]  /*75a0*/  F2FP.SATFINITE.E5M2.F32.PACK_AB_MERGE_C R104, R2, R0, R105 ;  /* 0x000000000268723e */ /* 0x000fe20004806069 */
[----:B------:R-:W-:Y:S01]  /*75b0*/  HADD2.F32 R52, -RZ, R52.H1_H1 ;  /* 0x30000034ff347230 */ /* 0x000fe20000004100 */
[----:B------:R-:W-:Y:S01]  /*75c0*/  F2FP.SATFINITE.E5M2.F32.PACK_AB_MERGE_C R106, R11, R6, RZ ;  /* 0x000000060b6a723e */ /* 0x000fe200048060ff */
[C---:B------:R-:W-:Y:S01]  /*75d0*/  FMUL R10, R38.reuse, R14 ;  /* 0x0000000e260a7220 */ /* 0x040fe20000400000 */
[C---:B------:R-:W-:Y:S01]  /*75e0*/  FMUL R15, R38.reuse, R15 ;  /* 0x0000000f260f7220 */ /* 0x040fe20000400000 */
[--C-:B------:R-:W-:Y:S01]  /*75f0*/  HADD2.F32 R55, -RZ, R56.reuse.H0_H0 ;  /* 0x20000038ff377230 */ /* 0x100fe20000004100 */
[----:B------:R-:W-:Y:S01]  /*7600*/  F2FP.SATFINITE.E5M2.F32.PACK_AB_MERGE_C R105, R5, R4, R106 ;  /* 0x000000040569723e */ /* 0x000fe2000480606a */
[C---:B------:R-:W-:Y:S01]  /*7610*/  FFMA R10, R41.reuse, R51, R10 ;  /* 0x00000033290a7223 */ /* 0x040fe2000000000a */
[C---:B------:R-:W-:Y:S01]  /*7620*/  FFMA R15, R41.reuse, R52, R15 ;  /* 0x00000034290f7223 */ /* 0x040fe2000000000f */
[C---:B------:R-:W-:Y:S01]  /*7630*/  FFMA R12, R41.reuse, R53, R12 ;  /* 0x00000035290c7223 */ /* 0x040fe2000000000c */
[C---:B------:R-:W-:Y:S01]  /*7640*/  FFMA R13, R41.reuse, R54, R13 ;  /* 0x00000036290d7223 */ /* 0x040fe2000000000d */
[----:B------:R-:W-:Y:S02]  /*7650*/  HADD2.F32 R56, -RZ, R56.H1_H1 ;  /* 0x30000038ff387230 */ /* 0x000fe40000004100 */
[C---:B------:R-:W-:Y:S01]  /*7660*/  FMUL R14, R38.reuse, R18 ;  /* 0x00000012260e7220 */ /* 0x040fe20000400000 */
[C---:B------:R-:W-:Y:S01]  /*7670*/  FMUL R19, R38.reuse, R19 ;  /* 0x0000001326137220 */ /* 0x040fe20000400000 */
[--C-:B------:R-:W-:Y:S02]  /*7680*/  HADD2.F32 R59, -RZ, R60.reuse.H0_H0 ;  /* 0x2000003cff3b7230 */ /* 0x100fe40000004100 */
[C---:B------:R-:W-:Y:S01]  /*7690*/  FMUL R18, R38.reuse, R22 ;  /* 0x0000001626127220 */ /* 0x040fe20000400000 */
[C---:B------:R-:W-:Y:S01]  /*76a0*/  FFMA R14, R41.reuse, R55, R14 ;  /* 0x00000037290e7223 */ /* 0x040fe2000000000e */
[----:B------:R-:W-:Y:S02]  /*76b0*/  HADD2.F32 R60, -RZ, R60.H1_H1 ;  /* 0x3000003cff3c7230 */ /* 0x000fe40000004100 */
        /* <DEDUP_REMOVED lines=8> */
[C---:B------:R-:W-:Y:S01]  /*7740*/  FFMA R23, R41.reuse, R60, R23 ;  /* 0x0000003c29177223 */ /* 0x040fe20000000017 */
[C---:B------:R-:W-:Y:S01]  /*7750*/  FMUL R27, R38.reuse, R27 ;  /* 0x0000001b261b7220 */ /* 0x040fe20000400000 */
[C---:B------:R-:W-:Y:S01]  /*7760*/  FFMA R20, R41.reuse, R61, R20 ;  /* 0x0000003d29147223 */ /* 0x040fe20000000014 */
[C---:B------:R-:W-:Y:S01]  /*7770*/  FFMA R21, R41.reuse, R62, R21 ;  /* 0x0000003e29157223 */ /* 0x040fe20000000015 */
[--C-:B------:R-:W-:Y:S02]  /*7780*/  HADD2.F32 R67, -RZ, R68.reuse.H0_H0 ;  /* 0x20000044ff437230 */ /* 0x100fe40000004100 */
[----:B------:R-:W-:Y:S01]  /*7790*/  FFMA R22, R41, R63, R22 ;  /* 0x0000003f29167223 */ /* 0x000fe20000000016 */
[----:B------:R-:W-:Y:S02]  /*77a0*/  HADD2.F32 R68, -RZ, R68.H1_H1 ;  /* 0x30000044ff447230 */ /* 0x000fe40000004100 */
[C---:B------:R-:W-:Y:S01]  /*77b0*/  FMUL R26, R38.reuse, R30 ;  /* 0x0000001e261a7220 */ /* 0x040fe20000400000 */
[----:B------:R-:W-:Y:S01]  /*77c0*/  F2FP.SATFINITE.E5M2.F32.PACK_AB_MERGE_C R107, R15, R10, RZ ;  /* 0x0000000a0f6b723e */ /* 0x000fe200048060ff */
        /* <DEDUP_REMOVED lines=8> */
[----:B------:R-:W-:Y:S01]  /*7850*/  F2FP.SATFINITE.E5M2.F32.PACK_AB_MERGE_C R106, R9, R8, R107 ;  /* 0x00000008096a723e */ /* 0x000fe2000480606b */
[----:B------:R-:W-:Y:S01]  /*7860*/  FFMA R31, R41, R68, R31 ;  /* 0x00000044291f7223 */ /* 0x000fe2000000001f */
[----:B------:R-:W-:Y:S01]  /*7870*/  FMUL R35, R38, R35 ;  /* 0x0000002326237220 */ /* 0x000fe20000400000 */
[----:B------:R-:W-:Y:S01]  /*7880*/  F2FP.SATFINITE.E5M2.F32.PACK_AB_MERGE_C R107, R19, R14, RZ ;  /* 0x0000000e136b723e */ /* 0x000fe200048060ff */
[C---:B------:R-:W-:Y:S01]  /*7890*/  FFMA R28, R41.reuse, R69, R28 ;  /* 0x00000045291c7223 */ /* 0x040fe2000000001c */
[C---:B------:R-:W-:Y:S01]  /*78a0*/  FFMA R29, R41.reuse, R70, R29 ;  /* 0x00000046291d7223 */ /* 0x040fe2000000001d */
[C---:B------:R-:W-:Y:S01]  /*78b0*/  FFMA R30, R41.reuse, R43, R30 ;  /* 0x0000002b291e7223 */ /* 0x040fe2000000001e */
[----:B------:R-:W-:Y:S01]  /*78c0*/  FFMA R35, R41, R40, R35 ;  /* 0x0000002829237223 */ /* 0x000fe20000000023 */
        /* <DEDUP_REMOVED lines=21> */
[----:B------:R-:W-:Y:S02]  /*7a20*/  UIADD3 UR4, UP0, UPT, UR62, 0x680, URZ ;  /* 0x000006803e047890 */ /* 0x000fe4000ff1e0ff */
[----:B------:R-:W-:Y:S02]  /*7a30*/  UIADD3 UR9, UPT, UPT, UR49, 0x40, URZ ;  /* 0x0000004031097890 */ /* 0x000fe4000fffe0ff */
[----:B------:R-:W-:Y:S02]  /*7a40*/  UIADD3 UR8, UPT, UPT, UR44, 0x5200, URZ ;  /* 0x000052002c087890 */ /* 0x000fe4000fffe0ff */
[----:B------:R-:W-:Y:S01]  /*7a50*/  UIADD3.X UR5, UPT, UPT, URZ, UR63, URZ, UP0, !UPT ;  /* 0x0000003fff057290 */ /* 0x000fe200087fe4ff */
[----:B------:R-:W-:Y:S01]  /*7a60*/  UMOV UR10, UR50 ;  /* 0x00000032000a7c82 */ /* 0x000fe20008000000 */
[----:B------:R-:W-:Y:S07]  /*7a70*/  UMOV UR11, UR36 ;  /* 0x00000024000b7c82 */ /* 0x000fee0008000000 */
[----:B------:R2:W-:Y:S01]  /*7a80*/  UTMASTG.3D [UR8], [UR4] ;  /* 0x00000008040073b5 */ /* 0x0005e20008010000 */
[----:B------:R0:W-:Y:S01]  /*7a90*/  UTMACMDFLUSH ;  /* 0x00000000000079b7 */ /* 0x0001e20000000000 */
[----:B--2---:R-:W-:Y:S04]  /*7aa0*/  DEPBAR.LE SB0, 0x1 ;  /* 0x000080400000791a */ /* 0x004fe80000000000 */
.L_x_113:
[----:B------:R-:W-:Y:S05]  /*7ab0*/  BSYNC.RECONVERGENT B0 ;  /* 0x0000000000007941 */ /* 0x000fea0003800200 */
.L_x_112:
        /* <DEDUP_REMOVED lines=16> */
.L_x_117:
[----:B------:R-:W-:Y:S05]  /*7bc0*/  BSYNC B0 ;  /* 0x0000000000007941 */ /* 0x000fea0003800000 */
.L_x_116:
        /* <DEDUP_REMOVED lines=17> */
.L_x_115:
[----:B------:R-:W-:Y:S05]  /*7ce0*/  BSYNC B1 ;  /* 0x0000000000017941 */ /* 0x000fea0003800000 */
.L_x_114:
        /* <DEDUP_REMOVED lines=21> */
.L_x_119:
        /* <DEDUP_REMOVED lines=18> */
[----:B------:R-:W-:Y:S01]  /*7f60*/  ISETP.NE.AND P6, PT, R102, RZ, PT ;  /* 0x000000ff6600720c */ /* 0x000fe20003fc5270 */
[--C-:B------:R-:W-:Y:S01]  /*7f70*/  HADD2.F32 R49, -RZ, R50.reuse.H0_H0 ;  /* 0x20000032ff317230 */ /* 0x100fe20000004100 */
[----:B----4-:R-:W-:Y:S01]  /*7f80*/  F2FP.F16.E5M2.UNPACK_B R58, R76 ;  /* 0x0000004cff3a723e */ /* 0x010fe200020004ff */
[----:B------:R-:W-:Y:S01]  /*7f90*/  HADD2.F32 R50, -RZ, R50.H1_H1 ;  /* 0x30000032ff327230 */ /* 0x000fe20000004100 */
[----:B------:R-:W-:Y:S01]  /*7fa0*/  F2FP.F16.E5M2.UNPACK_B R62, R77 ;  /* 0x0000004dff3e723e */ /* 0x000fe200020004ff */
[--C-:B------:R-:W-:Y:S01]  /*7fb0*/  HADD2.F32 R53, -RZ, R54.reuse.H0_H0 ;  /* 0x20000036ff357230 */ /* 0x100fe20000004100 */
[----:B------:R-:W-:Y:S01]  /*7fc0*/  F2FP.F16.E5M2.UNPACK_B R66, R78 ;  /* 0x0000004eff42723e */ /* 0x000fe200020004ff */
[----:B------:R-:W-:Y:S01]  /*7fd0*/  HADD2.F32 R54, -RZ, R54.H1_H1 ;  /* 0x30000036ff367230 */ /* 0x000fe20000004100 */
[----:B------:R-:W-:Y:S01]  /*7fe0*/  F2FP.F16.E5M2.UNPACK_B R70, R79 ;  /* 0x0000004fff46723e */ /* 0x000fe200020004ff */
[--C-:B------:R-:W-:Y:S01]  /*7ff0*/  HADD2.F32 R57, -RZ, R58.reuse.H0_H0 ;  /* 0x2000003aff397230 */ /* 0x100fe20000004100 */
[----:B------:R-:W-:Y:S01]  /*8000*/  F2FP.F16.E5M2.UNPACK_B R56, R75.H1 ;  /* 0x0000004bff38723e */ /* 0x000fe200030004ff */
[----:B------:R-:W-:Y:S01]  /*8010*/  HADD2.F32 R58, -RZ, R58.H1_H1 ;  /* 0x3000003aff3a7230 */ /* 0x000fe20000004100 */
[----:B------:R-:W-:Y:S01]  /*8020*/  F2FP.F16.E5M2.UNPACK_B R60, R76.H1 ;  /* 0x0000004cff3c723e */ /* 0x000fe200030004ff */
[--C-:B------:R-:W-:Y:S01]  /*8030*/  HADD2.F32 R61, -RZ, R62.reuse.H0_H0 ;  /* 0x2000003eff3d7230 */ /* 0x100fe20000004100 */
[----:B------:R-:W-:Y:S01]  /*8040*/  F2FP.F16.E5M2.UNPACK_B R64, R77.H1 ;  /* 0x0000004dff40723e */ /* 0x000fe200030004ff */
[----:B------:R-:W-:Y:S01]  /*8050*/  HADD2.F32 R62, -RZ, R62.H1_H1 ;  /* 0x3000003eff3e7230 */ /* 0x000fe20000004100 */
[----:B------:R-:W-:Y:S01]  /*8060*/  F2FP.F16.E5M2.UNPACK_B R68, R78.H1 ;  /* 0x0000004eff44723e */ /* 0x000fe200030004ff */
        /* <DEDUP_REMOVED lines=112> */
[----:B------:R-:W-:Y:S02]  /*8770*/  UIADD3 UR4, UPT, UPT, UR44, 0x4200, URZ ;  /* 0x000042002c047890 */ /* 0x000fe4000fffe0ff */
[----:B------:R-:W-:Y:S01]  /*8780*/  UIADD3 UR9, UPT, UPT, UR49, 0x80, URZ ;  /* 0x0000008031097890 */ /* 0x000fe2000fffe0ff */
[----:B------:R-:W-:Y:S01]  /*8790*/  UMOV UR10, UR50 ;  /* 0x00000032000a7c82 */ /* 0x000fe20008000000 */
[----:B------:R-:W-:Y:S02]  /*87a0*/  UMOV UR11, UR36 ;  /* 0x00000024000b7c82 */ /* 0x000fe40008000000 */
        /* <DEDUP_REMOVED lines=8> */
.L_x_121:
[----:B------:R-:W-:Y:S05]  /*8830*/  BSYNC.RECONVERGENT B0 ;  /* 0x0000000000007941 */ /* 0x000fea0003800200 */
.L_x_120:
        /* <DEDUP_REMOVED lines=16> */
.L_x_125:
[----:B------:R-:W-:Y:S05]  /*8940*/  BSYNC B0 ;  /* 0x0000000000007941 */ /* 0x000fea0003800000 */
.L_x_124:
        /* <DEDUP_REMOVED lines=17> */
.L_x_123:
[----:B------:R-:W-:Y:S05]  /*8a60*/  BSYNC B1 ;  /* 0x0000000000017941 */ /* 0x000fea0003800000 */
.L_x_122:
        /* <DEDUP_REMOVED lines=21> */
.L_x_127:
[----:B------:R-:W-:Y:S01]  /*8bc0*/  ISETP.NE.AND P0, PT, R97, RZ, PT ;  /* 0x000000ff6100720c */ /* 0x000fe20003f05270 */
[----:B------:R-:W-:Y:S05]  /*8bd0*/  WARPSYNC.ALL ;  /* 0x0000000000007948 */ /* 0x000fea0003800000 */
[----:B------:R-:W-:Y:S01]  /*8be0*/  R2UR UR4, R39 ;  /* 0x00000000270472ca */ /* 0x000fe200000e0000 */
[----:B------:R-:W2:Y:S01]  /*8bf0*/  S2UR UR6, SR_CgaCtaId ;  /* 0x00000000000679c3 */ /* 0x000ea20000008800 */
[-C--:B------:R-:W-:Y:S01]  /*8c00*/  F2FP.F16.E5M2.UNPACK_B R42, R72.reuse ;  /* 0x00000048ff2a723e */ /* 0x080fe200020004ff */
[----:B------:R-:W-:Y:S01]  /*8c10*/  BSSY.RECONVERGENT B0, `(.L_x_128) ;  /* 0x000009b000007945 */ /* 0x000fe20003800200 */
[----:B------:R-:W-:Y:S02]  /*8c20*/  F2FP.F16.E5M2.UNPACK_B R72, R72.H1 ;  /* 0x00000048ff48723e */ /* 0x000fe400030004ff */
[-C--:B------:R-:W-:Y:S01]  /*8c30*/  F2FP.F16.E5M2.UNPACK_B R46, R73.reuse ;  /* 0x00000049ff2e723e */ /* 0x080fe200020004ff */
[--C-:B------:R-:W-:Y:S01]  /*8c40*/  HADD2.F32 R40, -RZ, R42.reuse.H0_H0 ;  /* 0x2000002aff287230 */ /* 0x100fe20000004100 */
[----:B------:R-:W-:Y:S01]  /*8c50*/  F2FP.F16.E5M2.UNPACK_B R73, R73.H1 ;  /* 0x00000049ff49723e */ /* 0x000fe200030004ff */
[----:B------:R-:W-:Y:S01]  /*8c60*/  HADD2.F32 R42, -RZ, R42.H1_H1 ;  /* 0x3000002aff2a7230 */ /* 0x000fe20000004100 */
[-C--:B------:R-:W-:Y:S01]  /*8c70*/  F2FP.F16.E5M2.UNPACK_B R50, R74.reuse ;  /* 0x0000004aff32723e */ /* 0x080fe200020004ff */
[----:B------:R-:W-:Y:S01]  /*8c80*/  HADD2.F32 R43, -RZ, R72.H0_H0 ;  /* 0x20000048ff2b7230 */ /* 0x000fe20000004100 */
[----:B------:R-:W-:Y:S01]  /*8c90*/  F2FP.F16.E5M2.UNPACK_B R74, R74.H1 ;  /* 0x0000004aff4a723e */ /* 0x000fe200030004ff */
[----:B------:R-:W-:Y:S01]  /*8ca0*/  LDTM.16dp32bit_t0_t15.x32 R4, tmem[UR4+0xc0] ;  /* 0x0000c004000479ee */ /* 0x000fe20008a80000 */
[----:B------:R-:W3:Y:S01]  /*8cb0*/  LDTM.16dp32bit_t16_t31.x32 R4, tmem[UR4+0xe0] ;  /* 0x0000e004000479ee */ /* 0x000ee20008aa0000 */
[----:B------:R-:W-:Y:S01]  /*8cc0*/  NOP ;  /* 0x0000000000007918 */ /* 0x000fe20000000000 */
[--C-:B------:R-:W-:Y:S01]  /*8cd0*/  HADD2.F32 R45, -RZ, R46.reuse.H0_H0 ;  /* 0x2000002eff2d7230 */ /* 0x100fe20000004100 */
[----:B------:R-:W-:Y:S01]  /*8ce0*/  R2UR UR5, R71 ;  /* 0x00000000470572ca */ /* 0x000fe200000e0000 */
[----:B------:R-:W-:Y:S01]  /*8cf0*/  HADD2.F32 R46, -RZ, R46.H1_H1 ;  /* 0x3000002eff2e7230 */ /* 0x000fe20000004100 */
[----:B------:R-:W-:Y:S01]  /*8d00*/  F2FP.F16.E5M2.UNPACK_B R54, R75 ;  /* 0x0000004bff36723e */ /* 0x000fe200020004ff */
        /* <DEDUP_REMOVED lines=10> */
[----:B------:R-:W-:Y:S01]  /*8db0*/  UIADD3 UR4, UPT, UPT, UR5, 0xc0, URZ ;  /* 0x000000c005047890 */ /* 0x000fe2000fffe0ff */
[----:B------:R-:W-:Y:S01]  /*8dc0*/  HADD2.F32 R59, -RZ, R58.H1_H1 ;  /* 0x3000003aff3b7230 */ /* 0x000fe20000004100 */
[----:B------:R-:W-:Y:S01]  /*8dd0*/  F2FP.F16.E5M2.UNPACK_B R76, R76.H1 ;  /* 0x0000004cff4c723e */ /* 0x000fe200030004ff */
[--C-:B------:R-:W-:Y:S01]  /*8de0*/  HADD2.F32 R60, -RZ, R62.reuse.H0_H0 ;  /* 0x2000003eff3c7230 */ /* 0x100fe20000004100 */
[----:B------:R-:W-:Y:S01]  /*8df0*/  F2FP.F16.E5M2.UNPACK_B R77, R77.H1 ;  /* 0x0000004dff4d723e */ /* 0x000fe200030004ff */
[----:B------:R-:W-:Y:S01]  /*8e00*/  HADD2.F32 R63, -RZ, R62.H1_H1 ;  /* 0x3000003eff3f7230 */ /* 0x000fe20000004100 */
[----:B------:R-:W-:Y:S01]  /*8e10*/  F2FP.F16.E5M2.UNPACK_B R78, R78.H1 ;  /* 0x0000004eff4e723e */ /* 0x000fe200030004ff */
[--C-:B------:R-:W-:Y:S01]  /*8e20*/  HADD2.F32 R64, -RZ, R66.reuse.H0_H0 ;  /* 0x20000042ff407230 */ /* 0x100fe20000004100 */
[----:B--2---:R-:W-:Y:S01]  /*8e30*/  UPRMT UR4, UR6, 0x654, UR4 ;  /* 0x0000065406047896 */ /* 0x004fe20008000004 */
        /* <DEDUP_REMOVED lines=8> */
[----:B------:R-:W-:Y:S01]  /*8ec0*/  SYNCS.ARRIVE.TRANS64.RED.A1T0 RZ, [UR4], RZ ;  /* 0x000000ffffff79a7 */ /* 0x000fe20008100404 */
[C---:B------:R-:W-:Y:S01]  /*8ed0*/  FMUL R16, R38.reuse, R16 ;  /* 0x0000001026107220 */ /* 0x040fe20000400000 */
[C---:B------:R-:W-:Y:S01]  /*8ee0*/  FMUL R17, R38.reuse, R17 ;  /* 0x0000001126117220 */ /* 0x040fe20000400000 */
[C---:B------:R-:W-:Y:S01]  /*8ef0*/  FMUL R0, R38.reuse, R20 ;  /* 0x0000001426007220 */ /* 0x040fe20000400000 */
[C---:B------:R-:W-:Y:S01]  /*8f00*/  FMUL R2, R38.reuse, R21 ;  /* 0x0000001526027220 */ /* 0x040fe20000400000 */
[C---:B------:R-:W-:Y:S01]  /*8f10*/  FMUL R20, R38.reuse, R25 ;  /* 0x0000001926147220 */ /* 0x040fe20000400000 */
[----:B------:R-:W-:Y:S02]  /*8f20*/  HADD2.F32 R67, -RZ, R66.H1_H1 ;  /* 0x30000042ff437230 */ /* 0x000fe40000004100 */
[C---:B------:R-:W-:Y:S01]  /*8f30*/  FMUL R6, R38.reuse, R6 ;  /* 0x0000000626067220 */ /* 0x040fe20000400000 */
[----:B------:R-:W-:Y:S02]  /*8f40*/  HADD2.F32 R44, -RZ, R72.H1_H1 ;  /* 0x30000048ff2c7230 */ /* 0x000fe40000004100 */
[C---:B------:R-:W-:Y:S01]  /*8f50*/  FMUL R7, R38.reuse, R7 ;  /* 0x0000000726077220 */ /* 0x040fe20000400000 */
[--C-:B------:R-:W-:Y:S02]  /*8f60*/  HADD2.F32 R47, -RZ, R73.reuse.H0_H0 ;  /* 0x20000049ff2f7230 */ /* 0x100fe40000004100 */
[C---:B------:R-:W-:Y:S01]  /*8f70*/  FFMA R6, R41.reuse, R43, R6 ;  /* 0x0000002b29067223 */ /* 0x040fe20000000006 */
[--C-:B------:R-:W-:Y:S02]  /*8f80*/  HADD2.F32 R40, -RZ, R68.reuse.H0_H0 ;  /* 0x20000044ff287230 */ /* 0x100fe40000004100 */
[C---:B------:R-:W-:Y:S01]  /*8f90*/  FFMA R7, R41.reuse, R44, R7 ;  /* 0x0000002c29077223 */ /* 0x040fe20000000007 */
[C---:B------:R-:W-:Y:S01]  /*8fa0*/  FFMA R8, R41.reuse, R45, R8 ;  /* 0x0000002d29087223 */ /* 0x040fe20000000008 */
[----:B------:R-:W-:Y:S01]  /*8fb0*/  FFMA R9, R41, R46, R9 ;  /* 0x0000002e29097223 */ /* 0x000fe20000000009 */
[----:B------:R-:W-:Y:S02]  /*8fc0*/  HADD2.F32 R43, -RZ, R68.H1_H1 ;  /* 0x30000044ff2b7230 */ /* 0x000fe40000004100 */
[C---:B------:R-:W-:Y:S01]  /*8fd0*/  FMUL R10, R38.reuse, R10 ;  /* 0x0000000a260a7220 */ /* 0x040fe20000400000 */
[----:B------:R-:W-:Y:S01]  /*8fe0*/  HADD2.F32 R48, -RZ, R73.H1_H1 ;  /* 0x30000049ff307230 */ /* 0x000fe20000004100 */
[----:B------:R-:W-:Y:S01]  /*8ff0*/  F2FP.SATFINITE.E5M2.F32.PACK_AB_MERGE_C R100, R7, R6, RZ ;  /* 0x000000060764723e */ /* 0x000fe200048060ff */
[C---:B------:R-:W-:Y:S01]  /*9000*/  FMUL R7, R38.reuse, R24 ;  /* 0x0000001826077220 */ /* 0x040fe20000400000 */
[----:B------:R-:W-:Y:S01]  /*9010*/  FFMA R10, R41, R47, R10 ;  /* 0x0000002f290a7223 */ /* 0x000fe2000000000a */
[C---:B------:R-:W-:Y:S01]  /*9020*/  FMUL R24, R38.reuse, R29 ;  /* 0x0000001d26187220 */ /* 0x040fe20000400000 */
[----:B------:R-:W-:Y:S01]  /*9030*/  F2FP.SATFINITE.E5M2.F32.PACK_AB_MERGE_C R100, R5, R4, R100 ;  /* 0x000000040564723e */ /* 0x000fe20004806064 */
[C---:B------:R-:W-:Y:S01]  /*9040*/  FMUL R11, R38.reuse, R11 ;  /* 0x0000000b260b7220 */ /* 0x040fe20000400000 */
[--C-:B------:R-:W-:Y:S02]  /*9050*/  HADD2.F32 R51, -RZ, R74.reuse.H0_H0 ;  /* 0x2000004aff337230 */ /* 0x100fe40000004100 */
[C---:B------:R-:W-:Y:S01]  /*9060*/  FMUL R14, R38.reuse, R14 ;  /* 0x0000000e260e7220 */ /* 0x040fe20000400000 */
[----:B------:R-:W-:Y:S02]  /*9070*/  HADD2.F32 R52, -RZ, R74.H1_H1 ;  /* 0x3000004aff347230 */ /* 0x000fe40000004100 */
[C---:B------:R-:W-:Y:S01]  /*9080*/  FFMA R11, R41.reuse, R48, R11 ;  /* 0x00000030290b7223 */ /* 0x040fe2000000000b */
[C---:B------:R-:W-:Y:S01]  /*9090*/  FFMA R12, R41.reuse, R49, R12 ;  /* 0x00000031290c7223 */ /* 0x040fe2000000000c */
[C---:B------:R-:W-:Y:S01]  /*90a0*/  FFMA R13, R41.reuse, R50, R13 ;  /* 0x00000032290d7223 */ /* 0x040fe2000000000d */
[----:B------:R-:W-:Y:S01]  /*90b0*/  FFMA R14, R41, R51, R14 ;  /* 0x00000033290e7223 */ /* 0x000fe2000000000e */
[C---:B------:R-:W-:Y:S01]  /*90c0*/  FMUL R15, R38.reuse, R15 ;  /* 0x0000000f260f7220 */ /* 0x040fe20000400000 */
[--C-:B------:R-:W-:Y:S01]  /*90d0*/  HADD2.F32 R55, -RZ, R75.reuse.H0_H0 ;  /* 0x2000004bff377230 */ /* 0x100fe20000004100 */
[----:B------:R-:W-:Y:S01]  /*90e0*/  F2FP.SATFINITE.E5M2.F32.PACK_AB_MERGE_C R101, R11, R10, RZ ;  /* 0x0000000a0b65723e */ /* 0x000fe200048060ff */
[----:B------:R-:W-:Y:S02]  /*90f0*/  HADD2.F32 R56, -RZ, R75.H1_H1 ;  /* 0x3000004bff387230 */ /* 0x000fe40000004100 */
[C---:B------:R-:W-:Y:S01]  /*9100*/  FFMA R15, R41.reuse, R52, R15 ;  /* 0x00000034290f7223 */ /* 0x040fe2000000000f */
[----:B------:R-:W-:Y:S01]  /*9110*/  FFMA R16, R41, R53, R16 ;  /* 0x0000003529107223 */ /* 0x000fe20000000010 */
[----:B------:R-:W-:Y:S01]  /*9120*/  F2FP.SATFINITE.E5M2.F32.PACK_AB_MERGE_C R101, R9, R8, R101 ;  /* 0x000000080965723e */ /* 0x000fe20004806065 */
[----:B------:R-:W-:Y:S01]  /*9130*/  FFMA R17, R41, R54, R17 ;  /* 0x0000003629117223 */ /* 0x000fe20000000011 */
[C---:B------:R-:W-:Y:S01]  /*9140*/  FMUL R18, R38.reuse, R18 ;  /* 0x0000001226127220 */ /* 0x040fe20000400000 */
[----:B------:R-:W-:Y:S01]  /*9150*/  F2FP.SATFINITE.E5M2.F32.PACK_AB_MERGE_C R102, R15, R14, RZ ;  /* 0x0000000e0f66723e */ /* 0x000fe200048060ff */
[C---:B------:R-:W-:Y:S01]  /*9160*/  FMUL R19, R38.reuse, R19 ;  /* 0x0000001326137220 */ /* 0x040fe20000400000 */
[--C-:B------:R-:W-:Y:S02]  /*9170*/  HADD2.F32 R58, -RZ, R76.reuse.H0_H0 ;  /* 0x2000004cff3a7230 */ /* 0x100fe40000004100 */
[----:B------:R-:W-:Y:S01]  /*9180*/  FFMA R18, R41, R55, R18 ;  /* 0x0000003729127223 */ /* 0x000fe20000000012 */
[----:B------:R-:W-:Y:S01]  /*9190*/  F2FP.SATFINITE.E5M2.F32.PACK_AB_MERGE_C R102, R13, R12, R102 ;  /* 0x0000000c0d66723e */ /* 0x000fe20004806066 */
[C---:B------:R-:W-:Y:S01]  /*91a0*/  FFMA R19, R41.reuse, R56, R19 ;  /* 0x0000003829137223 */ /* 0x040fe20000000013 */
[----:B------:R-:W-:Y:S02]  /*91b0*/  HADD2.F32 R61, -RZ, R76.H1_H1 ;  /* 0x3000004cff3d7230 */ /* 0x000fe40000004100 */
[C---:B------:R-:W-:Y:S01]  /*91c0*/  FMUL R3, R38.reuse, R22 ;  /* 0x0000001626037220 */ /* 0x040fe20000400000 */
        /* <DEDUP_REMOVED lines=10> */
[C---:B------:R-:W-:Y:S01]  /*9270*/  FMUL R23, R38.reuse, R28 ;  /* 0x0000001c26177220 */ /* 0x040fe20000400000 */
[----:B------:R-:W-:Y:S01]  /*9280*/  F2FP.F16.E5M2.UNPACK_B R79, R79.H1 ;  /* 0x0000004fff4f723e */ /* 0x000fe200030004ff */
        /* <DEDUP_REMOVED lines=9> */
[C---:B------:R-:W-:Y:S01]  /*9320*/  FFMA R24, R41.reuse, R67, R24 ;  /* 0x0000004329187223 */ /* 0x040fe20000000018 */
[C---:B------:R-:W-:Y:S01]  /*9330*/  FMUL R28, R38.reuse, R33 ;  /* 0x00000021261c7220 */ /* 0x040fe20000400000 */
[--C-:B------:R-:W-:Y:S02]  /*9340*/  HADD2.F32 R42, -RZ, R79.reuse.H0_H0 ;  /* 0x2000004fff2a7230 */ /* 0x100fe40000004100 */
[C---:B------:R-:W-:Y:S01]  /*9350*/  FFMA R25, R41.reuse, R66, R25 ;  /* 0x0000004229197223 */ /* 0x040fe20000000019 */
[----:B------:R-:W-:Y:S02]  /*9360*/  HADD2.F32 R71, -RZ, R79.H1_H1 ;  /* 0x3000004fff477230 */ /* 0x000fe40000004100 */
[C---:B------:R-:W-:Y:S01]  /*9370*/  FMUL R29, R38.reuse, R34 ;  /* 0x00000022261d7220 */ /* 0x040fe20000400000 */
        /* <DEDUP_REMOVED lines=9> */
[----:B-1----:R-:W-:Y:S01]  /*9410*/  F2FP.SATFINITE.E5M2.F32.PACK_AB_MERGE_C R105, R22, R21, RZ ;  /* 0x000000151669723e */ /* 0x002fe200048060ff */
[----:B------:R1:W-:Y:S01]  /*9420*/  STS.128 [R84+UR44+0x5200], R100 ;  /* 0x0052006454007988 */ /* 0x0003e20008000c2c */
[----:B------:R-:W-:Y:S02]  /*9430*/  F2FP.SATFINITE.E5M2.F32.PACK_AB_MERGE_C R64, R26, R25, RZ ;  /* 0x000000191a40723e */ /* 0x000fe400048060ff */
[----:B------:R-:W-:Y:S02]  /*9440*/  F2FP.SATFINITE.E5M2.F32.PACK_AB_MERGE_C R67, R30, R29, RZ ;  /* 0x0000001d1e43723e */ /* 0x000fe400048060ff */
[----:B------:R-:W-:Y:S02]  /*9450*/  F2FP.SATFINITE.E5M2.F32.PACK_AB_MERGE_C R104, R2, R0, R3 ;  /* 0x000000000268723e */ /* 0x000fe40004806003 */
[----:B------:R-:W-:Y:S02]  /*9460*/  F2FP.SATFINITE.E5M2.F32.PACK_AB_MERGE_C R105, R20, R7, R105 ;  /* 0x000000071469723e */ /* 0x000fe40004806069 */
[----:B------:R-:W-:Y:S02]  /*9470*/  F2FP.SATFINITE.E5M2.F32.PACK_AB_MERGE_C R106, R24, R23, R64 ;  /* 0x00000017186a723e */ /* 0x000fe40004806040 */
[----:B------:R-:W-:Y:S02]  /*9480*/  F2FP.SATFINITE.E5M2.F32.PACK_AB_MERGE_C R107, R28, R27, R67 ;  /* 0x0000001b1c6b723e */ /* 0x000fe40004806043 */
[----:B------:R-:W-:Y:S03]  /*9490*/  IADD3 R36, PT, PT, R36, 0x1, RZ ;  /* 0x0000000124247810 */ /* 0x000fe60007ffe0ff */
        /* <DEDUP_REMOVED lines=18> */
.L_x_129:
[----:B------:R-:W-:Y:S05]  /*95c0*/  BSYNC.RECONVERGENT B0 ;  /* 0x0000000000007941 */ /* 0x000fea0003800200 */
.L_x_128:
[----:B------:R-:W-:Y:S01]  /*95d0*/  R2UR UR4, R87 ;  /* 0x00000000570472ca */ /* 0x000fe200000e0000 */
[----:B------:R-:W-:Y:S01]  /*95e0*/  BAR.SYNC.DEFER_BLOCKING 0x1, 0x80 ;  /* 0x0042000000007b1d */ /* 0x000fe20000010000 */
[C---:B------:R-:W-:Y:S01]  /*95f0*/  ISETP.NE.AND P0, PT, R89.reuse, 0x2, PT ;  /* 0x000000025900780c */ /* 0x040fe20003f05270 */
[----:B------:R-:W-:Y:S01]  /*9600*/  UISETP.NE.AND UP0, UPT, UR45, URZ, UPT ;  /* 0x000000ff2d00728c */ /* 0x000fe2000bf05270 */
[----:B------:R-:W-:Y:S01]  /*9610*/  ISETP.NE.AND P1, PT, R36, 0x4, PT ;  /* 0x000000042400780c */ /* 0x000fe20003f25270 */
[----:B------:R-:W-:Y:S01]  /*9620*/  UIADD3 UR31, UPT, UPT, UR37, UR59, URZ ;  /* 0x0000003b251f7290 */ /* 0x000fe2000fffe0ff */
[----:B------:R-:W-:Y:S02]  /*9630*/  SEL R5, RZ, 0x1, P0 ;  /* 0x00000001ff057807 */ /* 0x000fe40000000000 */
[----:B------:R-:W-:Y:S02]  /*9640*/  SEL R3, RZ, 0x1, P1 ;  /* 0x00000001ff037807 */ /* 0x000fe40000800000 */
[----:B------:R-:W-:Y:S02]  /*9650*/  LOP3.LUT R92, R92, R5, RZ, 0x3c, !PT ;  /* 0x000000055c5c7212 */ /* 0x000fe400078e3cff */
[----:B------:R-:W-:Y:S01]  /*9660*/  LOP3.LUT R94, R94, R3, RZ, 0x3c, !PT ;  /* 0x000000035e5e7212 */ /* 0x000fe200078e3cff */
[----:B------:R-:W-:Y:S01]  /*9670*/  UIADD3 UR30, UPT, UPT, UR38, UR4, URZ ;  /* 0x00000004261e7290 */ /* 0x000fe2000fffe0ff */
[----:B------:R-:W-:Y:S02]  /*9680*/  SEL R89, R89, RZ, P0 ;  /* 0x000000ff59597207 */ /* 0x000fe40000000000 */
[----:B------:R-:W-:Y:S01]  /*9690*/  SEL R36, R36, RZ, P1 ;  /* 0x000000ff24247207 */ /* 0x000fe20000800000 */
[----:B------:R-:W-:Y:S01]  /*96a0*/  UMOV UR36, UR58 ;  /* 0x0000003a00247c82 */ /* 0x000fe20008000000 */
[----:B------:R-:W-:Y:S07]  /*96b0*/  BRA.U UP0, `(.L_x_130) ;  /* 0xffffffb900e07547 */ /* 0x000fee000b83ffff */
[----:B------:R-:W-:Y:S05]  /*96c0*/  EXIT ;  /* 0x000000000000794d */ /* 0x000fea0003800000 */
.L_x_24:
[----:B-1----:R1:W3:Y:S02]  /*96d0*/  SYNCS.PHASECHK.TRANS64.TRYWAIT P0, [R0+URZ+0xf0], R3 ;  /* 0x0000f003000075a7 */ /* 0x0022e400080011ff */
[----:B---3--:R-:W-:Y:S05]  /*96e0*/  @!P0 NANOSLEEP.SYNCS 0x989680 ;  /* 0x009896800000895d */ /* 0x008fea0003900000 */
[----:B------:R-:W3:Y:S02]  /*96f0*/  @!P0 SYNCS.PHASECHK.TRANS64 P0, [R0+URZ+0xf0], R3 ;  /* 0x0000f003000085a7 */ /* 0x000ee400080010ff */
[----:B---3--:R-:W-:Y:S05]  /*9700*/  @!P0 BRA `(.L_x_24) ;  /* 0xfffffffc00f08947 */ /* 0x008fea000383ffff */
[----:B------:R-:W-:Y:S05]  /*9710*/  BRA `(.L_x_131) ;  /* 0xffffff8000587947 */ /* 0x000fea000383ffff */
.L_x_27:
[----:B-1----:R-:W-:-:S07]  /*9720*/  MOV R0, UR33 ;  /* 0x0000002100007c02 */ /* 0x002fce0008000f00 */
.L_x_132:
[----:B-1----:R1:W3:Y:S02]  /*9730*/  SYNCS.PHASECHK.TRANS64.TRYWAIT P0, [R0+URZ+0x18], R3 ;  /* 0x00001803000075a7 */ /* 0x0022e400080011ff */
[----:B---3--:R-:W-:Y:S05]  /*9740*/  @!P0 NANOSLEEP.SYNCS 0x989680 ;  /* 0x009896800000895d */ /* 0x008fea0003900000 */
[----:B------:R-:W3:Y:S02]  /*9750*/  @!P0 SYNCS.PHASECHK.TRANS64 P0, [R0+URZ+0x18], R3 ;  /* 0x00001803000085a7 */ /* 0x000ee400080010ff */
[----:B---3--:R-:W-:Y:S05]  /*9760*/  @!P0 BRA `(.L_x_132) ;  /* 0xfffffffc00f08947 */ /* 0x008fea000383ffff */
[----:B------:R-:W-:Y:S05]  /*9770*/  BRA `(.L_x_26) ;  /* 0xffffff8000987947 */ /* 0x000fea000383ffff */
.L_x_34:
[----:B-1----:R-:W-:-:S07]  /*9780*/  MOV R0, UR9 ;  /* 0x0000000900007c02 */ /* 0x002fce0008000f00 */
.L_x_133:
[----:B-1----:R1:W3:Y:S02]  /*9790*/  SYNCS.PHASECHK.TRANS64.TRYWAIT P0, [R0+URZ+0x18], R3 ;  /* 0x00001803000075a7 */ /* 0x0022e400080011ff */
[----:B---3--:R-:W-:Y:S05]  /*97a0*/  @!P0 NANOSLEEP.SYNCS 0x989680 ;  /* 0x009896800000895d */ /* 0x008fea0003900000 */
[----:B------:R-:W3:Y:S02]  /*97b0*/  @!P0 SYNCS.PHASECHK.TRANS64 P0, [R0+URZ+0x18], R3 ;  /* 0x00001803000085a7 */ /* 0x000ee400080010ff */
[----:B---3--:R-:W-:Y:S05]  /*97c0*/  @!P0 BRA `(.L_x_133) ;  /* 0xfffffffc00f08947 */ /* 0x008fea000383ffff */
[----:B------:R-:W-:Y:S05]  /*97d0*/  BRA `(.L_x_33) ;  /* 0xffffff8400547947 */ /* 0x000fea000383ffff */
.L_x_39:
[----:B-1----:R1:W3:Y:S02]  /*97e0*/  SYNCS.PHASECHK.TRANS64.TRYWAIT P0, [R3+URZ+0x80], R0 ;  /* 0x00008000030075a7 */ /* 0x0022e400080011ff */
[----:B---3--:R-:W-:Y:S05]  /*97f0*/  @!P0 NANOSLEEP.SYNCS 0x989680 ;  /* 0x009896800000895d */ /* 0x008fea0003900000 */
[----:B------:R-:W3:Y:S02]  /*9800*/  @!P0 SYNCS.PHASECHK.TRANS64 P0, [R3+URZ+0x80], R0 ;  /* 0x00008000030085a7 */ /* 0x000ee400080010ff */
[----:B---3--:R-:W-:Y:S05]  /*9810*/  @!P0 BRA `(.L_x_39) ;  /* 0xfffffffc00f08947 */ /* 0x008fea000383ffff */
[----:B------:R-:W-:Y:S05]  /*9820*/  BRA `(.L_x_134) ;  /* 0xffffff8400f47947 */ /* 0x000fea000383ffff */
.L_x_43:
[----:B-1----:R-:W-:-:S07]  /*9830*/  MOV R0, UR4 ;  /* 0x0000000400007c02 */ /* 0x002fce0008000f00 */
.L_x_135:
[----:B-1----:R1:W3:Y:S02]  /*9840*/  SYNCS.PHASECHK.TRANS64.TRYWAIT P0, [R0+URZ], R3 ;  /* 0x00000003000075a7 */ /* 0x0022e400080011ff */
[----:B---3--:R-:W-:Y:S05]  /*9850*/  @!P0 NANOSLEEP.SYNCS 0x989680 ;  /* 0x009896800000895d */ /* 0x008fea0003900000 */
[----:B------:R-:W3:Y:S02]  /*9860*/  @!P0 SYNCS.PHASECHK.TRANS64 P0, [R0+URZ], R3 ;  /* 0x00000003000085a7 */ /* 0x000ee400080010ff */
[----:B---3--:R-:W-:Y:S05]  /*9870*/  @!P0 BRA `(.L_x_135) ;  /* 0xfffffffc00f08947 */ /* 0x008fea000383ffff */
[----:B------:R-:W-:Y:S05]  /*9880*/  BRA `(.L_x_136) ;  /* 0xffffff8c009c7947 */ /* 0x000fea000383ffff */
.L_x_44:
[----:B------:R-:W-:-:S07]  /*9890*/  MOV R0, UR5 ;  /* 0x0000000500007c02 */ /* 0x000fce0008000f00 */
.L_x_137:
[----:B-1----:R1:W3:Y:S02]  /*98a0*/  SYNCS.PHASECHK.TRANS64.TRYWAIT P0, [R0+URZ], R3 ;  /* 0x00000003000075a7 */ /* 0x0022e400080011ff */
[----:B---3--:R-:W-:Y:S05]  /*98b0*/  @!P0 NANOSLEEP.SYNCS 0x989680 ;  /* 0x009896800000895d */ /* 0x008fea0003900000 */
[----:B------:R-:W3:Y:S02]  /*98c0*/  @!P0 SYNCS.PHASECHK.TRANS64 P0, [R0+URZ], R3 ;  /* 0x00000003000085a7 */ /* 0x000ee400080010ff */
[----:B---3--:R-:W-:Y:S05]  /*98d0*/  @!P0 BRA `(.L_x_137) ;  /* 0xfffffffc00f08947 */ /* 0x008fea000383ffff */
[----:B------:R-:W-:Y:S05]  /*98e0*/  BRA `(.L_x_138) ;  /* 0xffffff8c00a87947 */ /* 0x000fea000383ffff */
.L_x_47:
[----:B--2---:R2:W3:Y:S02]  /*98f0*/  SYNCS.PHASECHK.TRANS64.TRYWAIT P0, [R2+URZ+0xe0], R5 ;  /* 0x0000e005020075a7 */ /* 0x0044e400080011ff */
[----:B---3--:R-:W-:Y:S05]  /*9900*/  @!P0 NANOSLEEP.SYNCS 0x989680 ;  /* 0x009896800000895d */ /* 0x008fea0003900000 */
[----:B------:R-:W3:Y:S02]  /*9910*/  @!P0 SYNCS.PHASECHK.TRANS64 P0, [R2+URZ+0xe0], R5 ;  /* 0x0000e005020085a7 */ /* 0x000ee400080010ff */
[----:B---3--:R-:W-:Y:S05]  /*9920*/  @!P0 BRA `(.L_x_47) ;  /* 0xfffffffc00f08947 */ /* 0x008fea000383ffff */
[----:B------:R-:W-:Y:S05]  /*9930*/  BRA `(.L_x_139) ;  /* 0xffffff90000c7947 */ /* 0x000fea000383ffff */
.L_x_48:
[----:B------:R-:W-:-:S07]  /*9940*/  MOV R2, UR4 ;  /* 0x0000000400027c02 */ /* 0x000fce0008000f00 */
.L_x_140:
[----:B--2---:R2:W3:Y:S02]  /*9950*/  SYNCS.PHASECHK.TRANS64.TRYWAIT P0, [R2+URZ+0x90], R5 ;  /* 0x00009005020075a7 */ /* 0x0044e400080011ff */
[----:B---3--:R-:W-:Y:S05]  /*9960*/  @!P0 NANOSLEEP.SYNCS 0x989680 ;  /* 0x009896800000895d */ /* 0x008fea0003900000 */
[----:B------:R-:W3:Y:S02]  /*9970*/  @!P0 SYNCS.PHASECHK.TRANS64 P0, [R2+URZ+0x90], R5 ;  /* 0x00009005020085a7 */ /* 0x000ee400080010ff */
[----:B---3--:R-:W-:Y:S05]  /*9980*/  @!P0 BRA `(.L_x_140) ;  /* 0xfffffffc00f08947 */ /* 0x008fea000383ffff */
[----:B------:R-:W-:Y:S05]  /*9990*/  BRA `(.L_x_141) ;  /* 0xffffff90001c7947 */ /* 0x000fea000383ffff */
.L_x_49:
[----:B--2---:R2:W3:Y:S02]  /*99a0*/  SYNCS.PHASECHK.TRANS64.TRYWAIT P1, [R2+URZ+0x80], R5 ;  /* 0x00008005020075a7 */ /* 0x0044e400080211ff */
[----:B---3--:R-:W-:Y:S05]  /*99b0*/  @!P1 NANOSLEEP.SYNCS 0x989680 ;  /* 0x009896800000995d */ /* 0x008fea0003900000 */
[----:B------:R-:W3:Y:S02]  /*99c0*/  @!P1 SYNCS.PHASECHK.TRANS64 P1, [R2+URZ+0x80], R5 ;  /* 0x00008005020095a7 */ /* 0x000ee400080210ff */
[----:B---3--:R-:W-:Y:S05]  /*99d0*/  @!P1 BRA `(.L_x_49) ;  /* 0xfffffffc00f09947 */ /* 0x008fea000383ffff */
[----:B------:R-:W-:Y:S05]  /*99e0*/  BRA `(.L_x_142) ;  /* 0xffffff90004c7947 */ /* 0x000fea000383ffff */
.L_x_52:
[----:B------:R-:W-:-:S07]  /*99f0*/  MOV R0, UR4 ;  /* 0x0000000400007c02 */ /* 0x000fce0008000f00 */
.L_x_143:
[----:B--2---:R2:W3:Y:S02]  /*9a00*/  SYNCS.PHASECHK.TRANS64.TRYWAIT P0, [R0+URZ+0x90], R3 ;  /* 0x00009003000075a7 */ /* 0x0044e400080011ff */
[----:B---3--:R-:W-:Y:S05]  /*9a10*/  @!P0 NANOSLEEP.SYNCS 0x989680 ;  /* 0x009896800000895d */ /* 0x008fea0003900000 */
[----:B------:R-:W3:Y:S02]  /*9a20*/  @!P0 SYNCS.PHASECHK.TRANS64 P0, [R0+URZ+0x90], R3 ;  /* 0x00009003000085a7 */ /* 0x000ee400080010ff */
[----:B---3--:R-:W-:Y:S05]  /*9a30*/  @!P0 BRA `(.L_x_143) ;  /* 0xfffffffc00f08947 */ /* 0x008fea000383ffff */
[----:B------:R-:W-:Y:S05]  /*9a40*/  BRA `(.L_x_51) ;  /* 0xffffff9000a07947 */ /* 0x000fea000383ffff */
.L_x_59:
[----:B-1----:R1:W2:Y:S02]  /*9a50*/  SYNCS.PHASECHK.TRANS64.TRYWAIT P1, [R0+URZ+0x80], R5 ;  /* 0x00008005000075a7 */ /* 0x0022a400080211ff */
[----:B--2---:R-:W-:Y:S05]  /*9a60*/  @!P1 NANOSLEEP.SYNCS 0x989680 ;  /* 0x009896800000995d */ /* 0x004fea0003900000 */
[----:B------:R-:W2:Y:S02]  /*9a70*/  @!P1 SYNCS.PHASECHK.TRANS64 P1, [R0+URZ+0x80], R5 ;  /* 0x00008005000095a7 */ /* 0x000ea400080210ff */
[----:B--2---:R-:W-:Y:S05]  /*9a80*/  @!P1 BRA `(.L_x_59) ;  /* 0xfffffffc00f09947 */ /* 0x004fea000383ffff */
[----:B------:R-:W-:Y:S05]  /*9a90*/  BRA `(.L_x_144) ;  /* 0xffffff9800187947 */ /* 0x000fea000383ffff */
.L_x_60:
[----:B------:R-:W-:-:S07]  /*9aa0*/  MOV R3, UR31 ;  /* 0x0000001f00037c02 */ /* 0x000fce0008000f00 */
.L_x_145:
[----:B-1----:R1:W2:Y:S02]  /*9ab0*/  SYNCS.PHASECHK.TRANS64.TRYWAIT P0, [R3+URZ+0xc0], R0 ;  /* 0x0000c000030075a7 */ /* 0x0022a400080011ff */
[----:B--2---:R-:W-:Y:S05]  /*9ac0*/  @!P0 NANOSLEEP.SYNCS 0x989680 ;  /* 0x009896800000895d */ /* 0x004fea0003900000 */
[----:B------:R-:W2:Y:S02]  /*9ad0*/  @!P0 SYNCS.PHASECHK.TRANS64 P0, [R3+URZ+0xc0], R0 ;  /* 0x0000c000030085a7 */ /* 0x000ea400080010ff */
[----:B--2---:R-:W-:Y:S05]  /*9ae0*/  @!P0 BRA `(.L_x_145) ;  /* 0xfffffffc00f08947 */ /* 0x004fea000383ffff */
[----:B------:R-:W-:Y:S05]  /*9af0*/  BRA `(.L_x_146) ;  /* 0xffffff9800687947 */ /* 0x000fea000383ffff */
.L_x_63:
[----:B------:R-:W-:Y:S07]  /*9b00*/  MOV R0, UR5 ;  /* 0x0000000500007c02 */ /* 0x000fee0008000f00 */
.L_x_147:
[----:B-1----:R1:W2:Y:S02]  /*9b10*/  SYNCS.PHASECHK.TRANS64.TRYWAIT P0, [R0+URZ], R3 ;  /* 0x00000003000075a7 */ /* 0x0022a400080011ff */
[----:B--2---:R-:W-:Y:S05]  /*9b20*/  @!P0 NANOSLEEP.SYNCS 0x989680 ;  /* 0x009896800000895d */ /* 0x004fea0003900000 */
[----:B------:R-:W2:Y:S02]  /*9b30*/  @!P0 SYNCS.PHASECHK.TRANS64 P0, [R0+URZ], R3 ;  /* 0x00000003000085a7 */ /* 0x000ea400080010ff */
[----:B--2---:R-:W-:Y:S05]  /*9b40*/  @!P0 BRA `(.L_x_147) ;  /* 0xfffffffc00f08947 */ /* 0x004fea000383ffff */
[----:B------:R-:W-:Y:S05]  /*9b50*/  BRA `(.L_x_62) ;  /* 0xffffff9800847947 */ /* 0x000fea000383ffff */
.L_x_66:
[----:B------:R-:W-:-:S07]  /*9b60*/  MOV R0, UR4 ;  /* 0x0000000400007c02 */ /* 0x000fce0008000f00 */
.L_x_148:
[----:B--2---:R2:W4:Y:S02]  /*9b70*/  SYNCS.PHASECHK.TRANS64.TRYWAIT P0, [R0+URZ], R3 ;  /* 0x00000003000075a7 */ /* 0x00452400080011ff */
[----:B----4-:R-:W-:Y:S05]  /*9b80*/  @!P0 NANOSLEEP.SYNCS 0x989680 ;  /* 0x009896800000895d */ /* 0x010fea0003900000 */
[----:B------:R-:W4:Y:S02]  /*9b90*/  @!P0 SYNCS.PHASECHK.TRANS64 P0, [R0+URZ], R3 ;  /* 0x00000003000085a7 */ /* 0x000f2400080010ff */
[----:B----4-:R-:W-:Y:S05]  /*9ba0*/  @!P0 BRA `(.L_x_148) ;  /* 0xfffffffc00f08947 */ /* 0x010fea000383ffff */
[----:B------:R-:W-:Y:S05]  /*9bb0*/  BRA `(.L_x_149) ;  /* 0xffffff9c00607947 */ /* 0x000fea000383ffff */
.L_x_67:
[----:B------:R-:W-:-:S07]  /*9bc0*/  MOV R0, UR5 ;  /* 0x0000000500007c02 */ /* 0x000fce0008000f00 */
.L_x_150:
[----:B-1----:R1:W2:Y:S02]  /*9bd0*/  SYNCS.PHASECHK.TRANS64.TRYWAIT P0, [R0+URZ], R3 ;  /* 0x00000003000075a7 */ /* 0x0022a400080011ff */
[----:B--2---:R-:W-:Y:S05]  /*9be0*/  @!P0 NANOSLEEP.SYNCS 0x989680 ;  /* 0x009896800000895d */ /* 0x004fea0003900000 */
[----:B------:R-:W2:Y:S02]  /*9bf0*/  @!P0 SYNCS.PHASECHK.TRANS64 P0, [R0+URZ], R3 ;  /* 0x00000003000085a7 */ /* 0x000ea400080010ff */
[----:B--2---:R-:W-:Y:S05]  /*9c00*/  @!P0 BRA `(.L_x_150) ;  /* 0xfffffffc00f08947 */ /* 0x004fea000383ffff */
[----:B------:R-:W-:Y:S05]  /*9c10*/  BRA `(.L_x_151) ;  /* 0xffffff9c006c7947 */ /* 0x000fea000383ffff */
.L_x_68:
[----:B------:R-:W-:-:S07]  /*9c20*/  MOV R0, UR5 ;  /* 0x0000000500007c02 */ /* 0x000fce0008000f00 */
.L_x_152:
[----:B-1----:R1:W2:Y:S02]  /*9c30*/  SYNCS.PHASECHK.TRANS64.TRYWAIT P0, [R0+URZ], R3 ;  /* 0x00000003000075a7 */ /* 0x0022a400080011ff */
[----:B--2---:R-:W-:Y:S05]  /*9c40*/  @!P0 NANOSLEEP.SYNCS 0x989680 ;  /* 0x009896800000895d */ /* 0x004fea0003900000 */
[----:B------:R-:W2:Y:S02]  /*9c50*/  @!P0 SYNCS.PHASECHK.TRANS64 P0, [R0+URZ], R3 ;  /* 0x00000003000085a7 */ /* 0x000ea400080010ff */
[----:B--2---:R-:W-:Y:S05]  /*9c60*/  @!P0 BRA `(.L_x_152) ;  /* 0xfffffffc00f08947 */ /* 0x004fea000383ffff */
[----:B------:R-:W-:Y:S05]  /*9c70*/  BRA `(.L_x_153) ;  /* 0xffffff9c00787947 */ /* 0x000fea000383ffff */
.L_x_69:
[----:B------:R-:W-:-:S07]  /*9c80*/  MOV R0, UR4 ;  /* 0x0000000400007c02 */ /* 0x000fce0008000f00 */
.L_x_154:
[----:B-1----:R1:W2:Y:S02]  /*9c90*/  SYNCS.PHASECHK.TRANS64.TRYWAIT P0, [R0+URZ], R3 ;  /* 0x00000003000075a7 */ /* 0x0022a400080011ff */
[----:B--2---:R-:W-:Y:S05]  /*9ca0*/  @!P0 NANOSLEEP.SYNCS 0x989680 ;  /* 0x009896800000895d */ /* 0x004fea0003900000 */
[----:B------:R-:W2:Y:S02]  /*9cb0*/  @!P0 SYNCS.PHASECHK.TRANS64 P0, [R0+URZ], R3 ;  /* 0x00000003000085a7 */ /* 0x000ea400080010ff */
[----:B--2---:R-:W-:Y:S05]  /*9cc0*/  @!P0 BRA `(.L_x_154) ;  /* 0xfffffffc00f08947 */ /* 0x004fea000383ffff */
[----:B------:R-:W-:Y:S05]  /*9cd0*/  BRA `(.L_x_155) ;  /* 0xffffff9c00847947 */ /* 0x000fea000383ffff */
.L_x_74:
[----:B-1----:R1:W2:Y:S02]  /*9ce0*/  SYNCS.PHASECHK.TRANS64.TRYWAIT P0, [R8+URZ+0x80], R5 ;  /* 0x00008005080075a7 */ /* 0x0022a400080011ff */
[----:B--2---:R-:W-:Y:S05]  /*9cf0*/  @!P0 NANOSLEEP.SYNCS 0x989680 ;  /* 0x009896800000895d */ /* 0x004fea0003900000 */
[----:B------:R-:W2:Y:S02]  /*9d00*/  @!P0 SYNCS.PHASECHK.TRANS64 P0, [R8+URZ+0x80], R5 ;  /* 0x00008005080085a7 */ /* 0x000ea400080010ff */
[----:B--2---:R-:W-:Y:S05]  /*9d10*/  @!P0 BRA `(.L_x_74) ;  /* 0xfffffffc00f08947 */ /* 0x004fea000383ffff */
[----:B------:R-:W-:Y:S05]  /*9d20*/  BRA `(.L_x_156) ;  /* 0xffffffa000c87947 */ /* 0x000fea000383ffff */
.L_x_77:
[----:B------:R-:W-:Y:S07]  /*9d30*/  MOV R0, UR21 ;  /* 0x0000001500007c02 */ /* 0x000fee0008000f00 */
.L_x_157:
[----:B-1----:R1:W2:Y:S02]  /*9d40*/  SYNCS.PHASECHK.TRANS64.TRYWAIT P1, [R0+URZ+0x78], R5 ;  /* 0x00007805000075a7 */ /* 0x0022a400080211ff */
[----:B--2---:R-:W-:Y:S05]  /*9d50*/  @!P1 NANOSLEEP.SYNCS 0x989680 ;  /* 0x009896800000995d */ /* 0x004fea0003900000 */
[----:B------:R-:W2:Y:S02]  /*9d60*/  @!P1 SYNCS.PHASECHK.TRANS64 P1, [R0+URZ+0x78], R5 ;  /* 0x00007805000095a7 */ /* 0x000ea400080210ff */
[----:B--2---:R-:W-:Y:S05]  /*9d70*/  @!P1 BRA `(.L_x_157) ;  /* 0xfffffffc00f09947 */ /* 0x004fea000383ffff */
[----:B------:R-:W-:Y:S05]  /*9d80*/  BRA `(.L_x_76) ;  /* 0xffffffa800447947 */ /* 0x000fea000383ffff */
.L_x_80:
[----:B-1----:R-:W-:Y:S07]  /*9d90*/  MOV R5, UR21 ;  /* 0x0000001500057c02 */ /* 0x002fee0008000f00 */
.L_x_158:
[----:B-1----:R1:W2:Y:S02]  /*9da0*/  SYNCS.PHASECHK.TRANS64.TRYWAIT P0, [R5+URZ+0x50], R4 ;  /* 0x00005004050075a7 */ /* 0x0022a400080011ff */
[----:B--2---:R-:W-:Y:S05]  /*9db0*/  @!P0 NANOSLEEP.SYNCS 0x989680 ;  /* 0x009896800000895d */ /* 0x004fea0003900000 */
[----:B------:R-:W2:Y:S02]  /*9dc0*/  @!P0 SYNCS.PHASECHK.TRANS64 P0, [R5+URZ+0x50], R4 ;  /* 0x00005004050085a7 */ /* 0x000ea400080010ff */
[----:B--2---:R-:W-:Y:S05]  /*9dd0*/  @!P0 BRA `(.L_x_158) ;  /* 0xfffffffc00f08947 */ /* 0x004fea000383ffff */
[----:B------:R-:W-:Y:S05]  /*9de0*/  BRA `(.L_x_159) ;  /* 0xffffffa8009c7947 */ /* 0x000fea000383ffff */
.L_x_81:
[----:B------:R-:W-:Y:S07]  /*9df0*/  MOV R5, UR21 ;  /* 0x0000001500057c02 */ /* 0x000fee0008000f00 */
.L_x_160:
[----:B-1----:R1:W2:Y:S02]  /*9e00*/  SYNCS.PHASECHK.TRANS64.TRYWAIT P0, [R5+URZ+0x58], R4 ;  /* 0x00005804050075a7 */ /* 0x0022a400080011ff */
[----:B--2---:R-:W-:Y:S05]  /*9e10*/  @!P0 NANOSLEEP.SYNCS 0x989680 ;  /* 0x009896800000895d */ /* 0x004fea0003900000 */
[----:B------:R-:W2:Y:S02]  /*9e20*/  @!P0 SYNCS.PHASECHK.TRANS64 P0, [R5+URZ+0x58], R4 ;  /* 0x00005804050085a7 */ /* 0x000ea400080010ff */
[----:B--2---:R-:W-:Y:S05]  /*9e30*/  @!P0 BRA `(.L_x_160) ;  /* 0xfffffffc00f08947 */ /* 0x004fea000383ffff */
[----:B------:R-:W-:Y:S05]  /*9e40*/  BRA `(.L_x_161) ;  /* 0xffffffa800d47947 */ /* 0x000fea000383ffff */
.L_x_82:
[----:B-1----:R-:W-:Y:S07]  /*9e50*/  MOV R5, UR21 ;  /* 0x0000001500057c02 */ /* 0x002fee0008000f00 */
.L_x_162:
[----:B-1----:R1:W2:Y:S02]  /*9e60*/  SYNCS.PHASECHK.TRANS64.TRYWAIT P0, [R5+URZ+0x60], R4 ;  /* 0x00006004050075a7 */ /* 0x0022a400080011ff */
[----:B--2---:R-:W-:Y:S05]  /*9e70*/  @!P0 NANOSLEEP.SYNCS 0x989680 ;  /* 0x009896800000895d */ /* 0x004fea0003900000 */
[----:B------:R-:W2:Y:S02]  /*9e80*/  @!P0 SYNCS.PHASECHK.TRANS64 P0, [R5+URZ+0x60], R4 ;  /* 0x00006004050085a7 */ /* 0x000ea400080010ff */
[----:B--2---:R-:W-:Y:S05]  /*9e90*/  @!P0 BRA `(.L_x_162) ;  /* 0xfffffffc00f08947 */ /* 0x004fea000383ffff */
[----:B------:R-:W-:Y:S05]  /*9ea0*/  BRA `(.L_x_163) ;  /* 0xffffffac00187947 */ /* 0x000fea000383ffff */
.L_x_83:
[----:B-1----:R-:W-:Y:S07]  /*9eb0*/  MOV R5, UR21 ;  /* 0x0000001500057c02 */ /* 0x002fee0008000f00 */
.L_x_164:
[----:B-1----:R1:W2:Y:S02]  /*9ec0*/  SYNCS.PHASECHK.TRANS64.TRYWAIT P0, [R5+URZ+0x68], R4 ;  /* 0x00006804050075a7 */ /* 0x0022a400080011ff */
[----:B--2---:R-:W-:Y:S05]  /*9ed0*/  @!P0 NANOSLEEP.SYNCS 0x989680 ;  /* 0x009896800000895d */ /* 0x004fea0003900000 */
[----:B------:R-:W2:Y:S02]  /*9ee0*/  @!P0 SYNCS.PHASECHK.TRANS64 P0, [R5+URZ+0x68], R4 ;  /* 0x00006804050085a7 */ /* 0x000ea400080010ff */
[----:B--2---:R-:W-:Y:S05]  /*9ef0*/  @!P0 BRA `(.L_x_164) ;  /* 0xfffffffc00f08947 */ /* 0x004fea000383ffff */
[----:B------:R-:W-:Y:S05]  /*9f00*/  BRA `(.L_x_165) ;  /* 0xffffffac00607947 */ /* 0x000fea000383ffff */
.L_x_85:
[----:B------:R-:W-:-:S07]  /*9f10*/  MOV R0, UR21 ;  /* 0x0000001500007c02 */ /* 0x000fce0008000f00 */
.L_x_166:
[----:B-1----:R1:W2:Y:S02]  /*9f20*/  SYNCS.PHASECHK.TRANS64.TRYWAIT P0, [R0+URZ+0x50], R3 ;  /* 0x00005003000075a7 */ /* 0x0022a400080011ff */
[----:B--2---:R-:W-:Y:S05]  /*9f30*/  @!P0 NANOSLEEP.SYNCS 0x989680 ;  /* 0x009896800000895d */ /* 0x004fea0003900000 */
[----:B------:R-:W2:Y:S02]  /*9f40*/  @!P0 SYNCS.PHASECHK.TRANS64 P0, [R0+URZ+0x50], R3 ;  /* 0x00005003000085a7 */ /* 0x000ea400080010ff */
[----:B--2---:R-:W-:Y:S05]  /*9f50*/  @!P0 BRA `(.L_x_166) ;  /* 0xfffffffc00f08947 */ /* 0x004fea000383ffff */
[----:B------:R-:W-:Y:S05]  /*9f60*/  BRA `(.L_x_167) ;  /* 0xffffffac00d47947 */ /* 0x000fea000383ffff */
.L_x_86:
[----:B-1----:R-:W-:-:S07]  /*9f70*/  MOV R0, UR21 ;  /* 0x0000001500007c02 */ /* 0x002fce0008000f00 */
.L_x_168:
[----:B-1----:R1:W2:Y:S02]  /*9f80*/  SYNCS.PHASECHK.TRANS64.TRYWAIT P0, [R0+URZ+0x58], R3 ;  /* 0x00005803000075a7 */ /* 0x0022a400080011ff */
[----:B--2---:R-:W-:Y:S05]  /*9f90*/  @!P0 NANOSLEEP.SYNCS 0x989680 ;  /* 0x009896800000895d */ /* 0x004fea0003900000 */
[----:B------:R-:W2:Y:S02]  /*9fa0*/  @!P0 SYNCS.PHASECHK.TRANS64 P0, [R0+URZ+0x58], R3 ;  /* 0x00005803000085a7 */ /* 0x000ea400080010ff */
[----:B--2---:R-:W-:Y:S05]  /*9fb0*/  @!P0 BRA `(.L_x_168) ;  /* 0xfffffffc00f08947 */ /* 0x004fea000383ffff */
[----:B------:R-:W-:Y:S05]  /*9fc0*/  BRA `(.L_x_169) ;  /* 0xffffffac00c47947 */ /* 0x000fea000383ffff */
.L_x_87:
[----:B-1----:R-:W-:-:S07]  /*9fd0*/  MOV R0, UR21 ;  /* 0x0000001500007c02 */ /* 0x002fce0008000f00 */
.L_x_170:
[----:B-1----:R1:W2:Y:S02]  /*9fe0*/  SYNCS.PHASECHK.TRANS64.TRYWAIT P0, [R0+URZ+0x60], R3 ;  /* 0x00006003000075a7 */ /* 0x0022a400080011ff */
[----:B--2---:R-:W-:Y:S05]  /*9ff0*/  @!P0 NANOSLEEP.SYNCS 0x989680 ;  /* 0x009896800000895d */ /* 0x004fea0003900000 */
[----:B------:R-:W2:Y:S02]  /*a000*/  @!P0 SYNCS.PHASECHK.TRANS64 P0, [R0+URZ+0x60], R3 ;  /* 0x00006003000085a7 */ /* 0x000ea400080010ff */
[----:B--2---:R-:W-:Y:S05]  /*a010*/  @!P0 BRA `(.L_x_170) ;  /* 0xfffffffc00f08947 */ /* 0x004fea000383ffff */
[----:B------:R-:W-:Y:S05]  /*a020*/  BRA `(.L_x_171) ;  /* 0xffffffac00b47947 */ /* 0x000fea000383ffff */
.L_x_89:
[----:B-1----:R1:W2:Y:S02]  /*a030*/  SYNCS.PHASECHK.TRANS64.TRYWAIT P0, [R3+URZ+0x80], R0 ;  /* 0x00008000030075a7 */ /* 0x0022a400080011ff */
[----:B--2---:R-:W-:Y:S05]  /*a040*/  @!P0 NANOSLEEP.SYNCS 0x989680 ;  /* 0x009896800000895d */ /* 0x004fea0003900000 */
[----:B------:R-:W2:Y:S02]  /*a050*/  @!P0 SYNCS.PHASECHK.TRANS64 P0, [R3+URZ+0x80], R0 ;  /* 0x00008000030085a7 */ /* 0x000ea400080010ff */
[----:B--2---:R-:W-:Y:S05]  /*a060*/  @!P0 BRA `(.L_x_89) ;  /* 0xfffffffc00f08947 */ /* 0x004fea000383ffff */
[----:B------:R-:W-:Y:S05]  /*a070*/  BRA `(.L_x_172) ;  /* 0xffffffb000847947 */ /* 0x000fea000383ffff */
.L_x_100:
[----:B--2---:R2:W1:Y:S02]  /*a080*/  SYNCS.PHASECHK.TRANS64.TRYWAIT P1, [R2+URZ+0x30], R3 ;  /* 0x00003003020075a7 */ /* 0x00446400080211ff */
[----:B-1----:R-:W-:Y:S05]  /*a090*/  @!P1 NANOSLEEP.SYNCS 0x989680 ;  /* 0x009896800000995d */ /* 0x002fea0003900000 */
[----:B------:R-:W1:Y:S02]  /*a0a0*/  @!P1 SYNCS.PHASECHK.TRANS64 P1, [R2+URZ+0x30], R3 ;  /* 0x00003003020095a7 */ /* 0x000e6400080210ff */
[----:B-1----:R-:W-:Y:S05]  /*a0b0*/  @!P1 BRA `(.L_x_100) ;  /* 0xfffffffc00f09947 */ /* 0x002fea000383ffff */
[----:B------:R-:W-:Y:S05]  /*a0c0*/  BRA `(.L_x_99) ;  /* 0xffffffbc00fc7947 */ /* 0x000fea000383ffff */
.L_x_102:
[----:B--2---:R2:W4:Y:S02]  /*a0d0*/  SYNCS.PHASECHK.TRANS64.TRYWAIT P0, [R71+URZ+0xa0], R4 ;  /* 0x0000a004470075a7 */ /* 0x00452400080011ff */
[----:B----4-:R-:W-:Y:S05]  /*a0e0*/  @!P0 NANOSLEEP.SYNCS 0x989680 ;  /* 0x009896800000895d */ /* 0x010fea0003900000 */
[----:B------:R-:W4:Y:S02]  /*a0f0*/  @!P0 SYNCS.PHASECHK.TRANS64 P0, [R71+URZ+0xa0], R4 ;  /* 0x0000a004470085a7 */ /* 0x000f2400080010ff */
[----:B----4-:R-:W-:Y:S05]  /*a100*/  @!P0 BRA `(.L_x_102) ;  /* 0xfffffffc00f08947 */ /* 0x010fea000383ffff */
[----:B------:R-:W-:Y:S05]  /*a110*/  BRA `(.L_x_101) ;  /* 0xffffffc0004c7947 */ /* 0x000fea000383ffff */
.L_x_110:
[----:B---3--:R3:W4:Y:S02]  /*a120*/  SYNCS.PHASECHK.TRANS64.TRYWAIT P0, [R112+URZ+0x30], R3 ;  /* 0x00003003700075a7 */ /* 0x00872400080011ff */
[----:B----4-:R-:W-:Y:S05]  /*a130*/  @!P0 NANOSLEEP.SYNCS 0x989680 ;  /* 0x009896800000895d */ /* 0x010fea0003900000 */
[----:B------:R-:W4:Y:S02]  /*a140*/  @!P0 SYNCS.PHASECHK.TRANS64 P0, [R112+URZ+0x30], R3 ;  /* 0x00003003700085a7 */ /* 0x000f2400080010ff */
[----:B----4-:R-:W-:Y:S05]  /*a150*/  @!P0 BRA `(.L_x_110) ;  /* 0xfffffffc00f08947 */ /* 0x010fea000383ffff */
[----:B------:R-:W-:Y:S05]  /*a160*/  BRA `(.L_x_109) ;  /* 0xffffffcc00407947 */ /* 0x000fea000383ffff */
.L_x_118:
[----:B---3--:R3:W4:Y:S02]  /*a170*/  SYNCS.PHASECHK.TRANS64.TRYWAIT P0, [R112+URZ+0x30], R5 ;  /* 0x00003005700075a7 */ /* 0x00872400080011ff */
[----:B----4-:R-:W-:Y:S05]  /*a180*/  @!P0 NANOSLEEP.SYNCS 0x989680 ;  /* 0x009896800000895d */ /* 0x010fea0003900000 */
[----:B------:R-:W4:Y:S02]  /*a190*/  @!P0 SYNCS.PHASECHK.TRANS64 P0, [R112+URZ+0x30], R5 ;  /* 0x00003005700085a7 */ /* 0x000f2400080010ff */
[----:B----4-:R-:W-:Y:S05]  /*a1a0*/  @!P0 BRA `(.L_x_118) ;  /* 0xfffffffc00f08947 */ /* 0x010fea000383ffff */
[----:B------:R-:W-:Y:S05]  /*a1b0*/  BRA `(.L_x_117) ;  /* 0xffffffd800807947 */ /* 0x000fea000383ffff */
.L_x_126:
[----:B---3--:R3:W4:Y:S02]  /*a1c0*/  SYNCS.PHASECHK.TRANS64.TRYWAIT P0, [R102+URZ+0x30], R3 ;  /* 0x00003003660075a7 */ /* 0x00872400080011ff */
[----:B----4-:R-:W-:Y:S05]  /*a1d0*/  @!P0 NANOSLEEP.SYNCS 0x989680 ;  /* 0x009896800000895d */ /* 0x010fea0003900000 */
[----:B------:R-:W4:Y:S02]  /*a1e0*/  @!P0 SYNCS.PHASECHK.TRANS64 P0, [R102+URZ+0x30], R3 ;  /* 0x00003003660085a7 */ /* 0x000f2400080010ff */
[----:B----4-:R-:W-:Y:S05]  /*a1f0*/  @!P0 BRA `(.L_x_126) ;  /* 0xfffffffc00f08947 */ /* 0x010fea000383ffff */
[----:B------:R-:W-:Y:S05]  /*a200*/  BRA `(.L_x_125) ;  /* 0xffffffe400cc7947 */ /* 0x000fea000383ffff */
        .weak           $__internal_0_$__cuda_sm10x_tcgen05_guardrail_trap_col_being_dealloced_not_returned_by_alloc
        .type           $__internal_0_$__cuda_sm10x_tcgen05_guardrail_trap_col_being_dealloced_not_returned_by_alloc,@function
        .size           $__internal_0_$__cuda_sm10x_tcgen05_guardrail_trap_col_being_dealloced_not_returned_by_alloc,($__internal_1_$__cuda_sm10x_tcgen05_guardrail_trap_phase_invalid_during_alloc - $__internal_0_$__cuda_sm10x_tcgen05_guardrail_trap_col_being_dealloced_not_returned_by_alloc)
$__internal_0_$__cuda_sm10x_tcgen05_guardrail_trap_col_being_dealloced_not_returned_by_alloc:
[----:B------:R-:W-:Y:S05]  /*a210*/  BPT.TRAP 0x1 ;  /* 0x000000040000795c */ /* 0x000fea0000300000 */
[----:B------:R-:W-:-:S04]  /*a220*/  HFMA2 R3, -RZ, RZ, 0, 0 ;  /* 0x00000000ff037431 */ /* 0x000fc800000001ff */
[----:B------:R-:W-:Y:S05]  /*a230*/  RET.REL.NODEC R2 `(_ZN7cutlass13device_kernelINS_4gemm6kernel13GemmUniversalIN4cute5tupleIJiiiiEEENS1_10collective13CollectiveMmaINS1_35MainloopSm100TmaUmmaWarpSpecializedILi3ELi2ELi4ENS5_IJNS4_1CILi2EEENSA_ILi1EEESC_EEEEENS5_IJNSA_ILi64EEENSA_ILi256EEENSA_ILi128EEEEEENS_12float_e5m2_tENS5_IJlSC_lEEESJ_SK_NS4_8TiledMMAINS4_8MMA_AtomIJNS4_10MMA_TraitsINS4_19SM100_MMA_F8F6F4_SSEJSJ_SJ_fSF_SG_NS4_17integral_constantINS4_4UMMA5MajorELSR_0EEESS_NSP_INSQ_7ScaleInELST_0EEESU_EEEEEENS4_6LayoutINS5_IJSC_SC_SC_EEENS5_IJNSA_ILi0EEESZ_SZ_EEEEENS5_IJNS4_10UnderscoreES12_S12_EEEEENS4_13SM90_TMA_LOADENS4_14ComposedLayoutINS4_7SwizzleILi3ELi4ELi3EEENS4_18smem_ptr_flag_bitsILi8EEENSX_INS5_IJNSA_ILi8EEESH_EEENS5_IJSH_SC_EEEEEEEvNS4_8identityENS4_23SM90_TMA_LOAD_MULTICASTES1F_vS1G_EENS_8epilogue10collective18CollectiveEpilogueINS1J_23Sm100TmaWarpSpecializedILi4ELi2ELi32ELb0ELb0EEEJSI_NS5_IJNSX_ISF_SC_EES1O_EEESJ_SK_SJ_SK_NS1J_6fusion15FusionCallbacksIS1N_NS1Q_17LinearCombinationISJ_fSJ_fLNS_15FloatRoundStyleE2EEESI_S1P_JEEENS4_5SM1004TMEM4LOAD26SM100_TMEM_LOAD_16dp32b32xES15_NS16_INS17_ILi2ELi4ELi3EEES1A_NSX_INS5_IJS1B_SF_EEENS5_IJSF_SC_EEEEEEENS4_39AutoVectorizingCopyWithAssumedAlignmentILi128EEENS4_14SM90_TMA_STOREES24_S26_S26_EEEvvEEEEvNT_6ParamsE) ;  /* 0xffffff5c02707950 */ /* 0x000fea0003c3ffff */
        .weak           $__internal_1_$__cuda_sm10x_tcgen05_guardrail_trap_phase_invalid_during_alloc
        .type           $__internal_1_$__cuda_sm10x_tcgen05_guardrail_trap_phase_invalid_during_alloc,@function
        .size           $__internal_1_$__cuda_sm10x_tcgen05_guardrail_trap_phase_invalid_during_alloc,($__internal_2_$__cuda_sm10x_tcgen05_guardrail_trap_unallocated_columns_being_dealloced - $__internal_1_$__cuda_sm10x_tcgen05_guardrail_trap_phase_invalid_during_alloc)
$__internal_1_$__cuda_sm10x_tcgen05_guardrail_trap_phase_invalid_during_alloc:
[----:B------:R-:W-:Y:S05]  /*a240*/  BPT.TRAP 0x1 ;  /* 0x000000040000795c */ /* 0x000fea0000300000 */
[----:B------:R-:W-:-:S04]  /*a250*/  MOV R5, 0x0 ;  /* 0x0000000000057802 */ /* 0x000fc80000000f00 */
[----:B------:R-:W-:Y:S05]  /*a260*/  RET.REL.NODEC R4 `(_ZN7cutlass13device_kernelINS_4gemm6kernel13GemmUniversalIN4cute5tupleIJiiiiEEENS1_10collective13CollectiveMmaINS1_35MainloopSm100TmaUmmaWarpSpecializedILi3ELi2ELi4ENS5_IJNS4_1CILi2EEENSA_ILi1EEESC_EEEEENS5_IJNSA_ILi64EEENSA_ILi256EEENSA_ILi128EEEEEENS_12float_e5m2_tENS5_IJlSC_lEEESJ_SK_NS4_8TiledMMAINS4_8MMA_AtomIJNS4_10MMA_TraitsINS4_19SM100_MMA_F8F6F4_SSEJSJ_SJ_fSF_SG_NS4_17integral_constantINS4_4UMMA5MajorELSR_0EEESS_NSP_INSQ_7ScaleInELST_0EEESU_EEEEEENS4_6LayoutINS5_IJSC_SC_SC_EEENS5_IJNSA_ILi0EEESZ_SZ_EEEEENS5_IJNS4_10UnderscoreES12_S12_EEEEENS4_13SM90_TMA_LOADENS4_14ComposedLayoutINS4_7SwizzleILi3ELi4ELi3EEENS4_18smem_ptr_flag_bitsILi8EEENSX_INS5_IJNSA_ILi8EEESH_EEENS5_IJSH_SC_EEEEEEEvNS4_8identityENS4_23SM90_TMA_LOAD_MULTICASTES1F_vS1G_EENS_8epilogue10collective18CollectiveEpilogueINS1J_23Sm100TmaWarpSpecializedILi4ELi2ELi32ELb0ELb0EEEJSI_NS5_IJNSX_ISF_SC_EES1O_EEESJ_SK_SJ_SK_NS1J_6fusion15FusionCallbacksIS1N_NS1Q_17LinearCombinationISJ_fSJ_fLNS_15FloatRoundStyleE2EEESI_S1P_JEEENS4_5SM1004TMEM4LOAD26SM100_TMEM_LOAD_16dp32b32xES15_NS16_INS17_ILi2ELi4ELi3EEES1A_NSX_INS5_IJS1B_SF_EEENS5_IJSF_SC_EEEEEEENS4_39AutoVectorizingCopyWithAssumedAlignmentILi128EEENS4_14SM90_TMA_STOREES24_S26_S26_EEEvvEEEEvNT_6ParamsE) ;  /* 0xffffff5c04647950 */ /* 0x000fea0003c3ffff */
        .weak           $__internal_2_$__cuda_sm10x_tcgen05_guardrail_trap_unallocated_columns_being_dealloced
        .type           $__internal_2_$__cuda_sm10x_tcgen05_guardrail_trap_unallocated_columns_being_dealloced,@function
        .size           $__internal_2_$__cuda_sm10x_tcgen05_guardrail_trap_unallocated_columns_being_dealloced,(.L_x_174 - $__internal_2_$__cuda_sm10x_tcgen05_guardrail_trap_unallocated_columns_being_dealloced)
$__internal_2_$__cuda_sm10x_tcgen05_guardrail_trap_unallocated_columns_being_dealloced:
[----:B------:R-:W-:Y:S05]  /*a270*/  BPT.TRAP 0x1 ;  /* 0x000000040000795c */ /* 0x000fea0000300000 */
[----:B------:R-:W-:-:S04]  /*a280*/  HFMA2 R3, -RZ, RZ, 0, 0 ;  /* 0x00000000ff037431 */ /* 0x000fc800000001ff */
[----:B------:R-:W-:Y:S05]  /*a290*/  RET.REL.NODEC R2 `(_ZN7cutlass13device_kernelINS_4gemm6kernel13GemmUniversalIN4cute5tupleIJiiiiEEENS1_10collective13CollectiveMmaINS1_35MainloopSm100TmaUmmaWarpSpecializedILi3ELi2ELi4ENS5_IJNS4_1CILi2EEENSA_ILi1EEESC_EEEEENS5_IJNSA_ILi64EEENSA_ILi256EEENSA_ILi128EEEEEENS_12float_e5m2_tENS5_IJlSC_lEEESJ_SK_NS4_8TiledMMAINS4_8MMA_AtomIJNS4_10MMA_TraitsINS4_19SM100_MMA_F8F6F4_SSEJSJ_SJ_fSF_SG_NS4_17integral_constantINS4_4UMMA5MajorELSR_0EEESS_NSP_INSQ_7ScaleInELST_0EEESU_EEEEEENS4_6LayoutINS5_IJSC_SC_SC_EEENS5_IJNSA_ILi0EEESZ_SZ_EEEEENS5_IJNS4_10UnderscoreES12_S12_EEEEENS4_13SM90_TMA_LOADENS4_14ComposedLayoutINS4_7SwizzleILi3ELi4ELi3EEENS4_18smem_ptr_flag_bitsILi8EEENSX_INS5_IJNSA_ILi8EEESH_EEENS5_IJSH_SC_EEEEEEEvNS4_8identityENS4_23SM90_TMA_LOAD_MULTICASTES1F_vS1G_EENS_8epilogue10collective18CollectiveEpilogueINS1J_23Sm100TmaWarpSpecializedILi4ELi2ELi32ELb0ELb0EEEJSI_NS5_IJNSX_ISF_SC_EES1O_EEESJ_SK_SJ_SK_NS1J_6fusion15FusionCallbacksIS1N_NS1Q_17LinearCombinationISJ_fSJ_fLNS_15FloatRoundStyleE2EEESI_S1P_JEEENS4_5SM1004TMEM4LOAD26SM100_TMEM_LOAD_16dp32b32xES15_NS16_INS17_ILi2ELi4ELi3EEES1A_NSX_INS5_IJS1B_SF_EEENS5_IJSF_SC_EEEEEEENS4_39AutoVectorizingCopyWithAssumedAlignmentILi128EEENS4_14SM90_TMA_STOREES24_S26_S26_EEEvvEEEEvNT_6ParamsE) ;  /* 0xffffff5c02587950 */ /* 0x000fea0003c3ffff */
.L_x_173:
[----:B------:R-:W-:-:S00]  /*a2a0*/  BRA `(.L_x_173) ;  /* 0xfffffffc00fc7947 */ /* 0x000fc0000383ffff */
[----:B------:R-:W-:-:S00]  /*a2b0*/  NOP ;  /* 0x0000000000007918 */ /* 0x000fc00000000000 */
        /* <DEDUP_REMOVED lines=12> */
.L_x_174:


//--------------------- .nv.global.init           --------------------------
	.section	.nv.global.init,"aw",@progbits
.nv.global.init:
	.type		$str$27,@object
	.size		$str$27,($str$28 - $str$27)
$str$27:
        /*0000*/ 	.byte	0x28, 0x61, 0x64, 0x64, 0x72, 0x65, 0x73, 0x73, 0x20, 0x26, 0x20, 0x6d, 0x61, 0x73, 0x6b, 0x29
        /*0010*/ 	.byte	0x20, 0x3d, 0x3d, 0x20, 0x30, 0x00
	.type		$str$28,@object
	.size		$str$28,($str$26 - $str$28)
$str$28:
        /*0016*/ 	.byte	0x2f, 0x74, 0x6d, 0x70, 0x2f, 0x63, 0x75, 0x74, 0x6c, 0x61, 0x73, 0x73, 0x5f, 0x73, 0x77, 0x65
        /*0026*/ 	.byte	0x65, 0x70, 0x5f, 0x73, 0x72, 0x63, 0x2f, 0x69, 0x6e, 0x63, 0x6c, 0x75, 0x64, 0x65, 0x2f, 0x63
        /*0036*/ 	.byte	0x75, 0x74, 0x65, 0x2f, 0x70, 0x6f, 0x69, 0x6e, 0x74, 0x65, 0x72, 0x5f, 0x66, 0x6c, 0x61, 0x67
        /*0046*/ 	.byte	0x67, 0x65, 0x64, 0x2e, 0x68, 0x70, 0x70, 0x00
	.type		$str$26,@object
	.size		$str$26,($str$25 - $str$26)
$str$26:
        /*004e*/ 	.byte	0x2f, 0x74, 0x6d, 0x70, 0x2f, 0x63, 0x75, 0x74, 0x6c, 0x61, 0x73, 0x73, 0x5f, 0x73, 0x77, 0x65
        /*005e*/ 	.byte	0x65, 0x70, 0x5f, 0x73, 0x72, 0x63, 0x2f, 0x69, 0x6e, 0x63, 0x6c, 0x75, 0x64, 0x65, 0x2f, 0x63
        /*006e*/ 	.byte	0x75, 0x74, 0x65, 0x2f, 0x61, 0x74, 0x6f, 0x6d, 0x2f, 0x63, 0x6f, 0x70, 0x79, 0x5f, 0x74, 0x72
        /*007e*/ 	.byte	0x61, 0x69, 0x74, 0x73, 0x5f, 0x73, 0x6d, 0x31, 0x30, 0x30, 0x2e, 0x68, 0x70, 0x70, 0x00
	.type		$str$25,@object
	.size		$str$25,(__unnamed_1 - $str$25)
$str$25:
        /*008d*/ 	.byte	0x28, 0x28, 0x75, 0x69, 0x6e, 0x74, 0x33, 0x32, 0x5f, 0x74, 0x28, 0x74, 0x68, 0x72, 0x65, 0x61
        /*009d*/ 	.byte	0x64, 0x49, 0x64, 0x78, 0x2e, 0x78, 0x29, 0x20, 0x2f, 0x20, 0x33, 0x32, 0x29, 0x20, 0x25, 0x20
        /*00ad*/ 	.byte	0x34, 0x29, 0x20, 0x3d, 0x3d, 0x20, 0x28, 0x28, 0x28, 0x74, 0x6d, 0x65, 0x6d, 0x5f, 0x61, 0x64
        /*00bd*/ 	.byte	0x64, 0x72, 0x20, 0x3e, 0x3e, 0x20, 0x31, 0x36, 0x29, 0x20, 0x2f, 0x20, 0x33, 0x32, 0x29, 0x20
        /*00cd*/ 	.byte	0x25, 0x20, 0x34, 0x29, 0x00
	.type		__unnamed_1,@object
	.size		__unnamed_1,(__unnamed_2 - __unnamed_1)
__unnamed_1:
        /*00d2*/ 	.byte	0x61, 0x75, 0x74, 0x6f, 0x20, 0x63, 0x75, 0x74, 0x65, 0x3a, 0x3a, 0x61, 0x73, 0x5f, 0x70, 0x6f
        /* <DEDUP_REMOVED lines=24> */
        /*0262*/ 	.byte	0x3c, 0x34, 0x30, 0x39, 0x36, 0x3e, 0x3e, 0x3e, 0x3e, 0x5d, 0x00
	.type		__unnamed_2,@object
	.size		__unnamed_2,(__unnamed_3 - __unnamed_2)
__unnamed_2:
        /* <DEDUP_REMOVED lines=26> */
	.type		__unnamed_3,@object
	.size		__unnamed_3,(.L_3 - __unnamed_3)
__unnamed_3:
        /* <DEDUP_REMOVED lines=40> */
        /*0688*/ 	.byte	0x74, 0x65, 0x3a, 0x3a, 0x43, 0x3c, 0x30, 0x3e, 0x3e, 0x3e, 0x3e, 0x5d, 0x00
.L_3:


//--------------------- .nv.shared._ZN7cutlass13device_kernelINS_4gemm6kernel13GemmUniversalIN4cute5tupleIJiiiiEEENS1_10collective13CollectiveMmaINS1_35MainloopSm100TmaUmmaWarpSpecializedILi3ELi2ELi4ENS5_IJNS4_1CILi2EEENSA_ILi1EEESC_EEEEENS5_IJNSA_ILi64EEENSA_ILi256EEENSA_ILi128EEEEEENS_12float_e5m2_tENS5_IJlSC_lEEESJ_SK_NS4_8TiledMMAINS4_8MMA_AtomIJNS4_10MMA_TraitsINS4_19SM100_MMA_F8F6F4_SSEJSJ_SJ_fSF_SG_NS4_17integral_constantINS4_4UMMA5MajorELSR_0EEESS_NSP_INSQ_7ScaleInELST_0EEESU_EEEEEENS4_6LayoutINS5_IJSC_SC_SC_EEENS5_IJNSA_ILi0EEESZ_SZ_EEEEENS5_IJNS4_10UnderscoreES12_S12_EEEEENS4_13SM90_TMA_LOADENS4_14ComposedLayoutINS4_7SwizzleILi3ELi4ELi3EEENS4_18smem_ptr_flag_bitsILi8EEENSX_INS5_IJNSA_ILi8EEESH_EEENS5_IJSH_SC_EEEEEEEvNS4_8identityENS4_23SM90_TMA_LOAD_MULTICASTES1F_vS1G_EENS_8epilogue10collective18CollectiveEpilogueINS1J_23Sm100TmaWarpSpecializedILi4ELi2ELi32ELb0ELb0EEEJSI_NS5_IJNSX_ISF_SC_EES1O_EEESJ_SK_SJ_SK_NS1J_6fusion15FusionCallbacksIS1N_NS1Q_17LinearCombinationISJ_fSJ_fLNS_15FloatRoundStyleE2EEESI_S1P_JEEENS4_5SM1004TMEM4LOAD26SM100_TMEM_LOAD_16dp32b32xES15_NS16_INS17_ILi2ELi4ELi3EEES1A_NSX_INS5_IJS1B_SF_EEENS5_IJSF_SC_EEEEEEENS4_39AutoVectorizingCopyWithAssumedAlignmentILi128EEENS4_14SM90_TMA_STOREES24_S26_S26_EEEvvEEEEvNT_6ParamsE --------------------------
	.section	.nv.shared._ZN7cutlass13device_kernelINS_4gemm6kernel13GemmUniversalIN4cute5tupleIJiiiiEEENS1_10collective13CollectiveMmaINS1_35MainloopSm100TmaUmmaWarpSpecializedILi3ELi2ELi4ENS5_IJNS4_1CILi2EEENSA_ILi1EEESC_EEEEENS5_IJNSA_ILi64EEENSA_ILi256EEENSA_ILi128EEEEEENS_12float_e5m2_tENS5_IJlSC_lEEESJ_SK_NS4_8TiledMMAINS4_8MMA_AtomIJNS4_10MMA_TraitsINS4_19SM100_MMA_F8F6F4_SSEJSJ_SJ_fSF_SG_NS4_17integral_constantINS4_4UMMA5MajorELSR_0EEESS_NSP_INSQ_7ScaleInELST_0EEESU_EEEEEENS4_6LayoutINS5_IJSC_SC_SC_EEENS5_IJNSA_ILi0EEESZ_SZ_EEEEENS5_IJNS4_10UnderscoreES12_S12_EEEEENS4_13SM90_TMA_LOADENS4_14ComposedLayoutINS4_7SwizzleILi3ELi4ELi3EEENS4_18smem_ptr_flag_bitsILi8EEENSX_INS5_IJNSA_ILi8EEESH_EEENS5_IJSH_SC_EEEEEEEvNS4_8identityENS4_23SM90_TMA_LOAD_MULTICASTES1F_vS1G_EENS_8epilogue10collective18CollectiveEpilogueINS1J_23Sm100TmaWarpSpecializedILi4ELi2ELi32ELb0ELb0EEEJSI_NS5_IJNSX_ISF_SC_EES1O_EEESJ_SK_SJ_SK_NS1J_6fusion15FusionCallbacksIS1N_NS1Q_17LinearCombinationISJ_fSJ_fLNS_15FloatRoundStyleE2EEESI_S1P_JEEENS4_5SM1004TMEM4LOAD26SM100_TMEM_LOAD_16dp32b32xES15_NS16_INS17_ILi2ELi4ELi3EEES1A_NSX_INS5_IJS1B_SF_EEENS5_IJSF_SC_EEEEEEENS4_39AutoVectorizingCopyWithAssumedAlignmentILi128EEENS4_14SM90_TMA_STOREES24_S26_S26_EEEvvEEEEvNT_6ParamsE,"aw",@nobits
	.sectionflags	@""
	.align	16
	.zero		1024


//--------------------- .nv.shared.reserved.0     --------------------------
	.section	.nv.shared.reserved.0,"aw",@nobits
	.weak		__nv_reservedSMEM_offset_0_alias
	.size		__nv_reservedSMEM_offset_0_alias, 0, 64
	.other		__nv_reservedSMEM_offset_0_alias,@"STO_CUDA_RESERVED_SHARED STV_DEFAULT"
__nv_reservedSMEM_offset_0_alias:
	.zero		0
.nv.shared.reserved.0:
	.zero		64
	.weak		__nv_reservedSMEM_tcgen05_partition
	.type		__nv_reservedSMEM_tcgen05_partition,@object
	.size		__nv_reservedSMEM_tcgen05_partition,(.L_0 - __nv_reservedSMEM_tcgen05_partition)
__nv_reservedSMEM_tcgen05_partition:
	.zero		32
.L_0:


//--------------------- .nv.global                --------------------------
	.section	.nv.global,"aw",@nobits
.nv.global:
	.type		_ZN40_INTERNAL_5bddbee0_4_k_cu_ac850d59_102384cute1_E,@object
	.size		_ZN40_INTERNAL_5bddbee0_4_k_cu_ac850d59_102384cute1_E,(_ZN40_INTERNAL_5bddbee0_4_k_cu_ac850d59_102384cuda3std3__45__cpo6cbeginE - _ZN40_INTERNAL_5bddbee0_4_k_cu_ac850d59_102384cute1_E)
_ZN40_INTERNAL_5bddbee0_4_k_cu_ac850d59_102384cute1_E:
	.zero		1
	.type		_ZN40_INTERNAL_5bddbee0_4_k_cu_ac850d59_102384cuda3std3__45__cpo6cbeginE,@object
	.size		_ZN40_INTERNAL_5bddbee0_4_k_cu_ac850d59_102384cuda3std3__45__cpo6cbeginE,(_ZN40_INTERNAL_5bddbee0_4_k_cu_ac850d59_102384cuda3std3__48in_placeE - _ZN40_INTERNAL_5bddbee0_4_k_cu_ac850d59_102384cuda3std3__45__cpo6cbeginE)
_ZN40_INTERNAL_5bddbee0_4_k_cu_ac850d59_102384cuda3std3__45__cpo6cbeginE:
	.zero		1
	.type		_ZN40_INTERNAL_5bddbee0_4_k_cu_ac850d59_102384cuda3std3__48in_placeE,@object
	.size		_ZN40_INTERNAL_5bddbee0_4_k_cu_ac850d59_102384cuda3std3__48in_placeE,(_ZN40_INTERNAL_5bddbee0_4_k_cu_ac850d59_102384cuda3std6ranges3__45__cpo9iter_moveE - _ZN40_INTERNAL_5bddbee0_4_k_cu_ac850d59_102384cuda3std3__48in_placeE)
_ZN40_INTERNAL_5bddbee0_4_k_cu_ac850d59_102384cuda3std3__48in_placeE:
	.zero		1
	.type		_ZN40_INTERNAL_5bddbee0_4_k_cu_ac850d59_102384cuda3std6ranges3__45__cpo9iter_moveE,@object
	.size		_ZN40_INTERNAL_5bddbee0_4_k_cu_ac850d59_102384cuda3std6ranges3__45__cpo9iter_moveE,(_ZN40_INTERNAL_5bddbee0_4_k_cu_ac850d59_102384cuda3std3__45__cpo5beginE - _ZN40_INTERNAL_5bddbee0_4_k_cu_ac850d59_102384cuda3std6ranges3__45__cpo9iter_moveE)
_ZN40_INTERNAL_5bddbee0_4_k_cu_ac850d59_102384cuda3std6ranges3__45__cpo9iter_moveE:
	.zero		1
	.type		_ZN40_INTERNAL_5bddbee0_4_k_cu_ac850d59_102384cuda3std3__45__cpo5beginE,@object
	.size		_ZN40_INTERNAL_5bddbee0_4_k_cu_ac850d59_102384cuda3std3__45__cpo5beginE,(_ZN40_INTERNAL_5bddbee0_4_k_cu_ac850d59_102384cuda3std3__442_GLOBAL__N__5bddbee0_4_k_cu_ac850d59_102386ignoreE - _ZN40_INTERNAL_5bddbee0_4_k_cu_ac850d59_102384cuda3std3__45__cpo5beginE)
_ZN40_INTERNAL_5bddbee0_4_k_cu_ac850d59_102384cuda3std3__45__cpo5beginE:
	.zero		1
	.type		_ZN40_INTERNAL_5bddbee0_4_k_cu_ac850d59_102384cuda3std3__442_GLOBAL__N__5bddbee0_4_k_cu_ac850d59_102386ignoreE,@object
	.size		_ZN40_INTERNAL_5bddbee0_4_k_cu_ac850d59_102384cuda3std3__442_GLOBAL__N__5bddbee0_4_k_cu_ac850d59_102386ignoreE,(_ZN40_INTERNAL_5bddbee0_4_k_cu_ac850d59_102384cute7productE - _ZN40_INTERNAL_5bddbee0_4_k_cu_ac850d59_102384cuda3std3__442_GLOBAL__N__5bddbee0_4_k_cu_ac850d59_102386ignoreE)
_ZN40_INTERNAL_5bddbee0_4_k_cu_ac850d59_102384cuda3std3__442_GLOBAL__N__5bddbee0_4_k_cu_ac850d59_102386ignoreE:
	.zero		1
	.type		_ZN40_INTERNAL_5bddbee0_4_k_cu_ac850d59_102384cute7productE,@object
	.size		_ZN40_INTERNAL_5bddbee0_4_k_cu_ac850d59_102384cute7productE,(_ZN40_INTERNAL_5bddbee0_4_k_cu_ac850d59_102384cuda3std3__45__cpo3endE - _ZN40_INTERNAL_5bddbee0_4_k_cu_ac850d59_102384cute7productE)
_ZN40_INTERNAL_5bddbee0_4_k_cu_ac850d59_102384cute7productE:
	.zero		1
	.type		_ZN40_INTERNAL_5bddbee0_4_k_cu_ac850d59_102384cuda3std3__45__cpo3endE,@object
	.size		_ZN40_INTERNAL_5bddbee0_4_k_cu_ac850d59_102384cuda3std3__45__cpo3endE,(_ZN40_INTERNAL_5bddbee0_4_k_cu_ac850d59_102384cuda3std3__419piecewise_constructE - _ZN40_INTERNAL_5bddbee0_4_k_cu_ac850d59_102384cuda3std3__45__cpo3endE)
_ZN40_INTERNAL_5bddbee0_4_k_cu_ac850d59_102384cuda3std3__45__cpo3endE:
	.zero		1
	.type		_ZN40_INTERNAL_5bddbee0_4_k_cu_ac850d59_102384cuda3std3__419piecewise_constructE,@object
	.size		_ZN40_INTERNAL_5bddbee0_4_k_cu_ac850d59_102384cuda3std3__419piecewise_constructE,(_ZN40_INTERNAL_5bddbee0_4_k_cu_ac850d59_102384cuda3std3__45__cpo4cendE - _ZN40_INTERNAL_5bddbee0_4_k_cu_ac850d59_102384cuda3std3__419piecewise_constructE)
_ZN40_INTERNAL_5bddbee0_4_k_cu_ac850d59_102384cuda3std3__419piecewise_constructE:
	.zero		1
	.type		_ZN40_INTERNAL_5bddbee0_4_k_cu_ac850d59_102384cuda3std3__45__cpo4cendE,@object
	.size		_ZN40_INTERNAL_5bddbee0_4_k_cu_ac850d59_102384cuda3std3__45__cpo4cendE,(_ZN40_INTERNAL_5bddbee0_4_k_cu_ac850d59_102384cuda3std6ranges3__45__cpo4swapE - _ZN40_INTERNAL_5bddbee0_4_k_cu_ac850d59_102384cuda3std3__45__cpo4cendE)
_ZN40_INTERNAL_5bddbee0_4_k_cu_ac850d59_102384cuda3std3__45__cpo4cendE:
	.zero		1
	.type		_ZN40_INTERNAL_5bddbee0_4_k_cu_ac850d59_102384cuda3std6ranges3__45__cpo4swapE,@object
	.size		_ZN40_INTERNAL_5bddbee0_4_k_cu_ac850d59_102384cuda3std6ranges3__45__cpo4swapE,(.L_11 - _ZN40_INTERNAL_5bddbee0_4_k_cu_ac850d59_102384cuda3std6ranges3__45__cpo4swapE)
_ZN40_INTERNAL_5bddbee0_4_k_cu_ac850d59_102384cuda3std6ranges3__45__cpo4swapE:
	.zero		1
.L_11:


//--------------------- .nv.constant0._ZN7cutlass13device_kernelINS_4gemm6kernel13GemmUniversalIN4cute5tupleIJiiiiEEENS1_10collective13CollectiveMmaINS1_35MainloopSm100TmaUmmaWarpSpecializedILi3ELi2ELi4ENS5_IJNS4_1CILi2EEENSA_ILi1EEESC_EEEEENS5_IJNSA_ILi64EEENSA_ILi256EEENSA_ILi128EEEEEENS_12float_e5m2_tENS5_IJlSC_lEEESJ_SK_NS4_8TiledMMAINS4_8MMA_AtomIJNS4_10MMA_TraitsINS4_19SM100_MMA_F8F6F4_SSEJSJ_SJ_fSF_SG_NS4_17integral_constantINS4_4UMMA5MajorELSR_0EEESS_NSP_INSQ_7ScaleInELST_0EEESU_EEEEEENS4_6LayoutINS5_IJSC_SC_SC_EEENS5_IJNSA_ILi0EEESZ_SZ_EEEEENS5_IJNS4_10UnderscoreES12_S12_EEEEENS4_13SM90_TMA_LOADENS4_14ComposedLayoutINS4_7SwizzleILi3ELi4ELi3EEENS4_18smem_ptr_flag_bitsILi8EEENSX_INS5_IJNSA_ILi8EEESH_EEENS5_IJSH_SC_EEEEEEEvNS4_8identityENS4_23SM90_TMA_LOAD_MULTICASTES1F_vS1G_EENS_8epilogue10collective18CollectiveEpilogueINS1J_23Sm100TmaWarpSpecializedILi4ELi2ELi32ELb0ELb0EEEJSI_NS5_IJNSX_ISF_SC_EES1O_EEESJ_SK_SJ_SK_NS1J_6fusion15FusionCallbacksIS1N_NS1Q_17LinearCombinationISJ_fSJ_fLNS_15FloatRoundStyleE2EEESI_S1P_JEEENS4_5SM1004TMEM4LOAD26SM100_TMEM_LOAD_16dp32b32xES15_NS16_INS17_ILi2ELi4ELi3EEES1A_NSX_INS5_IJS1B_SF_EEENS5_IJSF_SC_EEEEEEENS4_39AutoVectorizingCopyWithAssumedAlignmentILi128EEENS4_14SM90_TMA_STOREES24_S26_S26_EEEvvEEEEvNT_6ParamsE --------------------------
	.section	.nv.constant0._ZN7cutlass13device_kernelINS_4gemm6kernel13GemmUniversalIN4cute5tupleIJiiiiEEENS1_10collective13CollectiveMmaINS1_35MainloopSm100TmaUmmaWarpSpecializedILi3ELi2ELi4ENS5_IJNS4_1CILi2EEENSA_ILi1EEESC_EEEEENS5_IJNSA_ILi64EEENSA_ILi256EEENSA_ILi128EEEEEENS_12float_e5m2_tENS5_IJlSC_lEEESJ_SK_NS4_8TiledMMAINS4_8MMA_AtomIJNS4_10MMA_TraitsINS4_19SM100_MMA_F8F6F4_SSEJSJ_SJ_fSF_SG_NS4_17integral_constantINS4_4UMMA5MajorELSR_0EEESS_NSP_INSQ_7ScaleInELST_0EEESU_EEEEEENS4_6LayoutINS5_IJSC_SC_SC_EEENS5_IJNSA_ILi0EEESZ_SZ_EEEEENS5_IJNS4_10UnderscoreES12_S12_EEEEENS4_13SM90_TMA_LOADENS4_14ComposedLayoutINS4_7SwizzleILi3ELi4ELi3EEENS4_18smem_ptr_flag_bitsILi8EEENSX_INS5_IJNSA_ILi8EEESH_EEENS5_IJSH_SC_EEEEEEEvNS4_8identityENS4_23SM90_TMA_LOAD_MULTICASTES1F_vS1G_EENS_8epilogue10collective18CollectiveEpilogueINS1J_23Sm100TmaWarpSpecializedILi4ELi2ELi32ELb0ELb0EEEJSI_NS5_IJNSX_ISF_SC_EES1O_EEESJ_SK_SJ_SK_NS1J_6fusion15FusionCallbacksIS1N_NS1Q_17LinearCombinationISJ_fSJ_fLNS_15FloatRoundStyleE2EEESI_S1P_JEEENS4_5SM1004TMEM4LOAD26SM100_TMEM_LOAD_16dp32b32xES15_NS16_INS17_ILi2ELi4ELi3EEES1A_NSX_INS5_IJS1B_SF_EEENS5_IJSF_SC_EEEEEEENS4_39AutoVectorizingCopyWithAssumedAlignmentILi128EEENS4_14SM90_TMA_STOREES24_S26_S26_EEEvvEEEEvNT_6ParamsE,"a",@progbits
	.sectionflags	@""
	.align	4
.nv.constant0._ZN7cutlass13device_kernelINS_4gemm6kernel13GemmUniversalIN4cute5tupleIJiiiiEEENS1_10collective13CollectiveMmaINS1_35MainloopSm100TmaUmmaWarpSpecializedILi3ELi2ELi4ENS5_IJNS4_1CILi2EEENSA_ILi1EEESC_EEEEENS5_IJNSA_ILi64EEENSA_ILi256EEENSA_ILi128EEEEEENS_12float_e5m2_tENS5_IJlSC_lEEESJ_SK_NS4_8TiledMMAINS4_8MMA_AtomIJNS4_10MMA_TraitsINS4_19SM100_MMA_F8F6F4_SSEJSJ_SJ_fSF_SG_NS4_17integral_constantINS4_4UMMA5MajorELSR_0EEESS_NSP_INSQ_7ScaleInELST_0EEESU_EEEEEENS4_6LayoutINS5_IJSC_SC_SC_EEENS5_IJNSA_ILi0EEESZ_SZ_EEEEENS5_IJNS4_10UnderscoreES12_S12_EEEEENS4_13SM90_TMA_LOADENS4_14ComposedLayoutINS4_7SwizzleILi3ELi4ELi3EEENS4_18smem_ptr_flag_bitsILi8EEENSX_INS5_IJNSA_ILi8EEESH_EEENS5_IJSH_SC_EEEEEEEvNS4_8identityENS4_23SM90_TMA_LOAD_MULTICASTES1F_vS1G_EENS_8epilogue10collective18CollectiveEpilogueINS1J_23Sm100TmaWarpSpecializedILi4ELi2ELi32ELb0ELb0EEEJSI_NS5_IJNSX_ISF_SC_EES1O_EEESJ_SK_SJ_SK_NS1J_6fusion15FusionCallbacksIS1N_NS1Q_17LinearCombinationISJ_fSJ_fLNS_15FloatRoundStyleE2EEESI_S1P_JEEENS4_5SM1004TMEM4LOAD26SM100_TMEM_LOAD_16dp32b32xES15_NS16_INS17_ILi2ELi4ELi3EEES1A_NSX_INS5_IJS1B_SF_EEENS5_IJSF_SC_EEEEEEENS4_39AutoVectorizingCopyWithAssumedAlignmentILi128EEENS4_14SM90_TMA_STOREES24_S26_S26_EEEvvEEEEvNT_6ParamsE:
	.zero		2944


//--------------------- SYMBOLS --------------------------

	.type		.nv.reservedSmem.offset0,@object
	.size		.nv.reservedSmem.offset0,0x4
	.type		.nv.reservedSmem.cap,@object
	.size		.nv.reservedSmem.cap,0x4
	.type		__assertfail,@function
